	.target	sm_90a

	.elftype	@"ET_EXEC"


//--------------------- .note.nv.tkinfo           --------------------------
	.section	.note.nv.tkinfo,"",@"SHT_NOTE"
	.sectionflags	@"SHF_NOTE_NV_TKINFO"
	.tkinfo
        /*0018*/ 	.word	0x00000002
        /*0030*/ 	.string	""
        /*0030*/ 	.string	"ptxas"
        /*0030*/ 	.string	"Cuda compilation tools, release 13.0, V13.0.88"
        /*0030*/ 	.string	"Build cuda_13.0.r13.0/compiler.36424714_0"
        /*0030*/ 	.string	"-arch sm_90a -m 64 "



//--------------------- .note.nv.cuinfo           --------------------------
	.section	.note.nv.cuinfo,"",@"SHT_NOTE"
	.sectionflags	@"SHF_NOTE_NV_CUINFO"
        /*0018*/ 	.short	0x0002
        /*001a*/ 	.short	0x005a
        /*001c*/ 	.short	0x0082
	.zero		2


//--------------------- .nv.info                  --------------------------
	.section	.nv.info,"",@"SHT_CUDA_INFO"
	.align	4


	//----- nvinfo : EIATTR_REGCOUNT
	.align		4
        /*0000*/ 	.byte	0x04, 0x2f
        /*0002*/ 	.short	(.L_15 - .L_14)
	.align		4
.L_14:
        /*0004*/ 	.word	index@(_ZN7cutlass13device_kernelINS_4gemm6kernel13GemmUniversalIN4cute5tupleIJiiiiEEENS1_10collective13CollectiveMmaINS1_34MainloopSm90TmaGmmaWarpSpecializedILi7ENS5_IJNS4_1CILi2EEENSA_ILi1EEESC_EEENS1_32KernelTmaWarpSpecializedPingpongEEENS5_IJNSA_ILi64EEESG_SG_EEENS_10tfloat32_tENS5_IJlSC_lEEESI_SJ_NS4_8TiledMMAINS4_8MMA_AtomIJNS4_4SM904GMMA29MMA_64x64x8_F32TF32TF32_SS_TNILNSN_7ScaleInE1ELSP_1EEEEEENS4_6LayoutINS5_IJSC_SC_SC_EEENS5_IJNSA_ILi0EEESU_SU_EEEEENS5_IJNS4_10UnderscoreESX_SX_EEEEENS4_13SM90_TMA_LOADENS4_14ComposedLayoutINS4_7SwizzleILi3ELi4ELi3EEENS4_18smem_ptr_flag_bitsILi32EEENSS_INS5_IJNSA_ILi8EEENSA_ILi32EEEEEENS5_IJS17_SC_EEEEEEEvNS4_8identityENS4_23SM90_TMA_LOAD_MULTICASTES1B_vS1C_EENS_8epilogue10collective6detail29Sm90TmaWarpSpecializedAdapterINS1G_15DefaultEpilogueISI_SJ_SJ_NS1F_6thread17LinearCombinationISI_Li1EffLNS1K_9ScaleType4KindE0ELNS_15FloatRoundStyleE2ESI_EENS1_15EpilogueDefaultEEEEEvvEEEEvNT_6ParamsE)
        /*0008*/ 	.word	0x000000a8


	//----- nvinfo : EIATTR_FRAME_SIZE
	.align		4
.L_15:
        /*000c*/ 	.byte	0x04, 0x11
        /*000e*/ 	.short	(.L_17 - .L_16)
	.align		4
.L_16:
        /*0010*/ 	.word	index@(_ZN7cutlass13device_kernelINS_4gemm6kernel13GemmUniversalIN4cute5tupleIJiiiiEEENS1_10collective13CollectiveMmaINS1_34MainloopSm90TmaGmmaWarpSpecializedILi7ENS5_IJNS4_1CILi2EEENSA_ILi1EEESC_EEENS1_32KernelTmaWarpSpecializedPingpongEEENS5_IJNSA_ILi64EEESG_SG_EEENS_10tfloat32_tENS5_IJlSC_lEEESI_SJ_NS4_8TiledMMAINS4_8MMA_AtomIJNS4_4SM904GMMA29MMA_64x64x8_F32TF32TF32_SS_TNILNSN_7ScaleInE1ELSP_1EEEEEENS4_6LayoutINS5_IJSC_SC_SC_EEENS5_IJNSA_ILi0EEESU_SU_EEEEENS5_IJNS4_10UnderscoreESX_SX_EEEEENS4_13SM90_TMA_LOADENS4_14ComposedLayoutINS4_7SwizzleILi3ELi4ELi3EEENS4_18smem_ptr_flag_bitsILi32EEENSS_INS5_IJNSA_ILi8EEENSA_ILi32EEEEEENS5_IJS17_SC_EEEEEEEvNS4_8identityENS4_23SM90_TMA_LOAD_MULTICASTES1B_vS1C_EENS_8epilogue10collective6detail29Sm90TmaWarpSpecializedAdapterINS1G_15DefaultEpilogueISI_SJ_SJ_NS1F_6thread17LinearCombinationISI_Li1EffLNS1K_9ScaleType4KindE0ELNS_15FloatRoundStyleE2ESI_EENS1_15EpilogueDefaultEEEEEvvEEEEvNT_6ParamsE)
        /*0014*/ 	.word	0x00000008


	//----- nvinfo : EIATTR_MIN_STACK_SIZE
	.align		4
.L_17:
        /*0018*/ 	.byte	0x04, 0x12
        /*001a*/ 	.short	(.L_19 - .L_18)
	.align		4
.L_18:
        /*001c*/ 	.word	index@(_ZN7cutlass13device_kernelINS_4gemm6kernel13GemmUniversalIN4cute5tupleIJiiiiEEENS1_10collective13CollectiveMmaINS1_34MainloopSm90TmaGmmaWarpSpecializedILi7ENS5_IJNS4_1CILi2EEENSA_ILi1EEESC_EEENS1_32KernelTmaWarpSpecializedPingpongEEENS5_IJNSA_ILi64EEESG_SG_EEENS_10tfloat32_tENS5_IJlSC_lEEESI_SJ_NS4_8TiledMMAINS4_8MMA_AtomIJNS4_4SM904GMMA29MMA_64x64x8_F32TF32TF32_SS_TNILNSN_7ScaleInE1ELSP_1EEEEEENS4_6LayoutINS5_IJSC_SC_SC_EEENS5_IJNSA_ILi0EEESU_SU_EEEEENS5_IJNS4_10UnderscoreESX_SX_EEEEENS4_13SM90_TMA_LOADENS4_14ComposedLayoutINS4_7SwizzleILi3ELi4ELi3EEENS4_18smem_ptr_flag_bitsILi32EEENSS_INS5_IJNSA_ILi8EEENSA_ILi32EEEEEENS5_IJS17_SC_EEEEEEEvNS4_8identityENS4_23SM90_TMA_LOAD_MULTICASTES1B_vS1C_EENS_8epilogue10collective6detail29Sm90TmaWarpSpecializedAdapterINS1G_15DefaultEpilogueISI_SJ_SJ_NS1F_6thread17LinearCombinationISI_Li1EffLNS1K_9ScaleType4KindE0ELNS_15FloatRoundStyleE2ESI_EENS1_15EpilogueDefaultEEEEEvvEEEEvNT_6ParamsE)
        /*0020*/ 	.word	0x00000008
.L_19:


//--------------------- .nv.compat                --------------------------
	.section	.nv.compat,"",@"SHT_CUDA_COMPAT_INFO"
	.align	4
        /*0000*/ 	.byte	0x02, 0x09, 0x01, 0x00, 0x02, 0x02, 0x04, 0x00, 0x02, 0x05, 0x05, 0x00, 0x03, 0x07, 0x01, 0x01
        /*0010*/ 	.byte	0x02, 0x03, 0x01, 0x00, 0x02, 0x06, 0x01, 0x00, 0x04, 0x0b, 0x08, 0x00, 0x00, 0x00, 0x00, 0x00
        /*0020*/ 	.byte	0x00, 0x00, 0x00, 0x00


//--------------------- .nv.info._ZN7cutlass13device_kernelINS_4gemm6kernel13GemmUniversalIN4cute5tupleIJiiiiEEENS1_10collective13CollectiveMmaINS1_34MainloopSm90TmaGmmaWarpSpecializedILi7ENS5_IJNS4_1CILi2EEENSA_ILi1EEESC_EEENS1_32KernelTmaWarpSpecializedPingpongEEENS5_IJNSA_ILi64EEESG_SG_EEENS_10tfloat32_tENS5_IJlSC_lEEESI_SJ_NS4_8TiledMMAINS4_8MMA_AtomIJNS4_4SM904GMMA29MMA_64x64x8_F32TF32TF32_SS_TNILNSN_7ScaleInE1ELSP_1EEEEEENS4_6LayoutINS5_IJSC_SC_SC_EEENS5_IJNSA_ILi0EEESU_SU_EEEEENS5_IJNS4_10UnderscoreESX_SX_EEEEENS4_13SM90_TMA_LOADENS4_14ComposedLayoutINS4_7SwizzleILi3ELi4ELi3EEENS4_18smem_ptr_flag_bitsILi32EEENSS_INS5_IJNSA_ILi8EEENSA_ILi32EEEEEENS5_IJS17_SC_EEEEEEEvNS4_8identityENS4_23SM90_TMA_LOAD_MULTICASTES1B_vS1C_EENS_8epilogue10collective6detail29Sm90TmaWarpSpecializedAdapterINS1G_15DefaultEpilogueISI_SJ_SJ_NS1F_6thread17LinearCombinationISI_Li1EffLNS1K_9ScaleType4KindE0ELNS_15FloatRoundStyleE2ESI_EENS1_15EpilogueDefaultEEEEEvvEEEEvNT_6ParamsE --------------------------
	.section	.nv.info._ZN7cutlass13device_kernelINS_4gemm6kernel13GemmUniversalIN4cute5tupleIJiiiiEEENS1_10collective13CollectiveMmaINS1_34MainloopSm90TmaGmmaWarpSpecializedILi7ENS5_IJNS4_1CILi2EEENSA_ILi1EEESC_EEENS1_32KernelTmaWarpSpecializedPingpongEEENS5_IJNSA_ILi64EEESG_SG_EEENS_10tfloat32_tENS5_IJlSC_lEEESI_SJ_NS4_8TiledMMAINS4_8MMA_AtomIJNS4_4SM904GMMA29MMA_64x64x8_F32TF32TF32_SS_TNILNSN_7ScaleInE1ELSP_1EEEEEENS4_6LayoutINS5_IJSC_SC_SC_EEENS5_IJNSA_ILi0EEESU_SU_EEEEENS5_IJNS4_10UnderscoreESX_SX_EEEEENS4_13SM90_TMA_LOADENS4_14ComposedLayoutINS4_7SwizzleILi3ELi4ELi3EEENS4_18smem_ptr_flag_bitsILi32EEENSS_INS5_IJNSA_ILi8EEENSA_ILi32EEEEEENS5_IJS17_SC_EEEEEEEvNS4_8identityENS4_23SM90_TMA_LOAD_MULTICASTES1B_vS1C_EENS_8epilogue10collective6detail29Sm90TmaWarpSpecializedAdapterINS1G_15DefaultEpilogueISI_SJ_SJ_NS1F_6thread17LinearCombinationISI_Li1EffLNS1K_9ScaleType4KindE0ELNS_15FloatRoundStyleE2ESI_EENS1_15EpilogueDefaultEEEEEvvEEEEvNT_6ParamsE,"",@"SHT_CUDA_INFO"
	.sectionflags	@""
	.align	4


	//----- nvinfo : EIATTR_CUDA_API_VERSION
	.align		4
        /*0000*/ 	.byte	0x04, 0x37
        /*0002*/ 	.short	(.L_21 - .L_20)
.L_20:
        /*0004*/ 	.word	0x00000082


	//----- nvinfo : EIATTR_KPARAM_INFO
	.align		4
.L_21:
        /*0008*/ 	.byte	0x04, 0x17
        /*000a*/ 	.short	(.L_23 - .L_22)
.L_22:
        /*000c*/ 	.word	0x00000000
        /*0010*/ 	.short	0x0000
        /*0012*/ 	.short	0x0070
        /*0014*/ 	.byte	0x00, 0xf0, 0x01, 0x10


	//----- nvinfo : EIATTR_SPARSE_MMA_MASK
	.align		4
.L_23:
        /*0018*/ 	.byte	0x03, 0x50
        /*001a*/ 	.short	0x0000


	//----- nvinfo : EIATTR_MAXREG_COUNT
	.align		4
        /*001c*/ 	.byte	0x03, 0x1b
        /*001e*/ 	.short	0x00a8


	//----- nvinfo : EIATTR_NUM_BARRIERS
	.align		4
        /*0020*/ 	.byte	0x02, 0x4c
        /*0022*/ 	.byte	0x01
	.zero		1


	//----- nvinfo : EIATTR_EXTERNS
	.align		4
        /*0024*/ 	.byte	0x04, 0x0f
        /*0026*/ 	.short	(.L_25 - .L_24)


	//   ....[0]....
	.align		4
.L_24:
        /*0028*/ 	.word	index@(__assertfail)


	//----- nvinfo : EIATTR_ANNOTATIONS
	.align		4
.L_25:
        /*002c*/ 	.byte	0x04, 0x55
        /*002e*/ 	.short	(.L_27 - .L_26)


	//   ....[0]....
.L_26:
        /*0030*/ 	.word	0x00000001
        /*0034*/ 	.byte	0x10, 0x0e, 0x00, 0x00, 0x01, 0x00, 0x00, 0x00, 0xe0, 0x14, 0x00, 0x00, 0x01, 0x00, 0x00, 0x00
        /*0044*/ 	.byte	0xa0, 0x49, 0x00, 0x00, 0x01, 0x00, 0x00, 0x00, 0xb0, 0x56, 0x00, 0x00


	//----- nvinfo : EIATTR_MERCURY_ISA_VERSION
	.align		4
.L_27:
        /*0050*/ 	.byte	0x03, 0x5f
        /*0052*/ 	.short	0x0101


	//----- nvinfo : EIATTR_INT_WARP_WIDE_INSTR_OFFSETS
	.align		4
        /*0054*/ 	.byte	0x04, 0x31
        /*0056*/ 	.short	(.L_29 - .L_28)


	//   ....[0]....
.L_28:
        /*0058*/ 	.word	0x00000550


	//   ....[1]....
        /*005c*/ 	.word	0x00000570


	//   ....[2]....
        /*0060*/ 	.word	0x00000590


	//   ....[3]....
        /*0064*/ 	.word	0x00000650


	//   ....[4]....
        /*0068*/ 	.word	0x00000670


	//   ....[5]....
        /*006c*/ 	.word	0x000006d0


	//   ....[6]....
        /*0070*/ 	.word	0x000007e0


	//   ....[7]....
        /*0074*/ 	.word	0x00000810


	//----- nvinfo : EIATTR_COOP_GROUP_MASK_REGIDS
	.align		4
.L_29:
        /*0078*/ 	.byte	0x04, 0x29
        /*007a*/ 	.short	(.L_31 - .L_30)


	//   ....[0]....
.L_30:
        /*007c*/ 	.word	0xffffffff


	//   ....[1]....
        /*0080*/ 	.word	0xffffffff


	//   ....[2]....
        /*0084*/ 	.word	0xffffffff


	//   ....[3]....
        /*0088*/ 	.word	0xffffffff


	//   ....[4]....
        /*008c*/ 	.word	0xffffffff


	//   ....[5]....
        /*0090*/ 	.word	0xffffffff


	//   ....[6]....
        /*0094*/ 	.word	0xffffffff


	//----- nvinfo : EIATTR_COOP_GROUP_INSTR_OFFSETS
	.align		4
.L_31:
        /*0098*/ 	.byte	0x04, 0x28
        /*009a*/ 	.short	(.L_33 - .L_32)


	//   ....[0]....
.L_32:
        /*009c*/ 	.word	0x00000070


	//   ....[1]....
        /*00a0*/ 	.word	0x00000080


	//   ....[2]....
        /*00a4*/ 	.word	0x00000140


	//   ....[3]....
        /*00a8*/ 	.word	0x00000330


	//   ....[4]....
        /*00ac*/ 	.word	0x00000370


	//   ....[5]....
        /*00b0*/ 	.word	0x000003f0


	//   ....[6]....
        /*00b4*/ 	.word	0x000009c0


	//----- nvinfo : EIATTR_REG_RECONFIG
	.align		4
.L_33:
        /*00b8*/ 	.byte	0x01, 0x54
	.zero		2


	//----- nvinfo : EIATTR_SYSCALL_OFFSETS
	.align		4
        /*00bc*/ 	.byte	0x04, 0x46
        /*00be*/ 	.short	(.L_35 - .L_34)


	//   ....[0]....
.L_34:
        /*00c0*/ 	.word	0x000019d0


	//----- nvinfo : EIATTR_MBARRIER_INSTR_OFFSETS
	.align		4
.L_35:
        /*00c4*/ 	.byte	0x04, 0x39
        /*00c6*/ 	.short	(.L_37 - .L_36)


	//   ....[0]....
.L_36:
        /*00c8*/ 	.word	0x00000240
        /*00cc*/ 	.word	0x000000ff
        /*00d0*/ 	.word	0x00000000
        /*00d4*/ 	.short	0x0100
        /*00d6*/ 	.byte	0x08
	.zero		1


	//   ....[1]....
        /*00d8*/ 	.word	0x00000250
        /*00dc*/ 	.word	0x000000ff
        /*00e0*/ 	.word	0x00000038
        /*00e4*/ 	.short	0x0100
        /*00e6*/ 	.byte	0x08
	.zero		1


	//   ....[2]....
        /*00e8*/ 	.word	0x00000260
        /*00ec*/ 	.word	0x000000ff
        /*00f0*/ 	.word	0x00000008
        /*00f4*/ 	.short	0x0100
        /*00f6*/ 	.byte	0x08
	.zero		1


	//   ....[3]....
        /*00f8*/ 	.word	0x00000270
        /*00fc*/ 	.word	0x000000ff
        /*0100*/ 	.word	0x00000040
        /*0104*/ 	.short	0x0100
        /*0106*/ 	.byte	0x08
	.zero		1


	//   ....[4]....
        /*0108*/ 	.word	0x00000280
        /*010c*/ 	.word	0x000000ff
        /*0110*/ 	.word	0x00000010
        /*0114*/ 	.short	0x0100
        /*0116*/ 	.byte	0x08
	.zero		1


	//   ....[5]....
        /*0118*/ 	.word	0x00000290
        /*011c*/ 	.word	0x000000ff
        /*0120*/ 	.word	0x00000048
        /*0124*/ 	.short	0x0100
        /*0126*/ 	.byte	0x08
	.zero		1


	//   ....[6]....
        /*0128*/ 	.word	0x000002a0
        /*012c*/ 	.word	0x000000ff
        /*0130*/ 	.word	0x00000018
        /*0134*/ 	.short	0x0100
        /*0136*/ 	.byte	0x08
	.zero		1


	//   ....[7]....
        /*0138*/ 	.word	0x000002b0
        /*013c*/ 	.word	0x000000ff
        /*0140*/ 	.word	0x00000050
        /*0144*/ 	.short	0x0100
        /*0146*/ 	.byte	0x08
	.zero		1


	//   ....[8]....
        /*0148*/ 	.word	0x000002c0
        /*014c*/ 	.word	0x000000ff
        /*0150*/ 	.word	0x00000020
        /*0154*/ 	.short	0x0100
        /*0156*/ 	.byte	0x08
	.zero		1


	//   ....[9]....
        /*0158*/ 	.word	0x000002d0
        /*015c*/ 	.word	0x000000ff
        /*0160*/ 	.word	0x00000058
        /*0164*/ 	.short	0x0100
        /*0166*/ 	.byte	0x08
	.zero		1


	//   ....[10]....
        /*0168*/ 	.word	0x000002e0
        /*016c*/ 	.word	0x000000ff
        /*0170*/ 	.word	0x00000028
        /*0174*/ 	.short	0x0100
        /*0176*/ 	.byte	0x08
	.zero		1


	//   ....[11]....
        /*0178*/ 	.word	0x000002f0
        /*017c*/ 	.word	0x000000ff
        /*0180*/ 	.word	0x00000060
        /*0184*/ 	.short	0x0100
        /*0186*/ 	.byte	0x08
	.zero		1


	//   ....[12]....
        /*0188*/ 	.word	0x00000300
        /*018c*/ 	.word	0x000000ff
        /*0190*/ 	.word	0x00000030
        /*0194*/ 	.short	0x0100
        /*0196*/ 	.byte	0x08
	.zero		1


	//   ....[13]....
        /*0198*/ 	.word	0x00000310
        /*019c*/ 	.word	0x000000ff
        /*01a0*/ 	.word	0x00000068
        /*01a4*/ 	.short	0x0100
        /*01a6*/ 	.byte	0x08
	.zero		1


	//   ....[14]....
        /*01a8*/ 	.word	0x00000860
        /*01ac*/ 	.word	0x000000ff
        /*01b0*/ 	.word	0x000000a0
        /*01b4*/ 	.short	0x0100
        /*01b6*/ 	.byte	0x08
	.zero		1


	//   ....[15]....
        /*01b8*/ 	.word	0x000008f0
        /*01bc*/ 	.word	0x000000ff
        /*01c0*/ 	.word	0x000000a8
        /*01c4*/ 	.short	0x0100
        /*01c6*/ 	.byte	0x08
	.zero		1


	//   ....[16]....
        /*01c8*/ 	.word	0x00000940
        /*01cc*/ 	.word	0x000000ff
        /*01d0*/ 	.word	0x00000080
        /*01d4*/ 	.short	0x0100
        /*01d6*/ 	.byte	0x09
	.zero		1


	//   ....[17]....
        /*01d8*/ 	.word	0x00000950
        /*01dc*/ 	.word	0x000000ff
        /*01e0*/ 	.word	0x00000088
        /*01e4*/ 	.short	0x0100
        /*01e6*/ 	.byte	0x09
	.zero		1


	//   ....[18]....
        /*01e8*/ 	.word	0x00000960
        /*01ec*/ 	.word	0x000000ff
        /*01f0*/ 	.word	0x00000090
        /*01f4*/ 	.short	0x0100
        /*01f6*/ 	.byte	0x09
	.zero		1


	//   ....[19]....
        /*01f8*/ 	.word	0x00000970
        /*01fc*/ 	.word	0x000000ff
        /*0200*/ 	.word	0x00000098
        /*0204*/ 	.short	0x0100
        /*0206*/ 	.byte	0x09
	.zero		1


	//   ....[20]....
        /*0208*/ 	.word	0x00001890
        /*020c*/ 	.word	0x000000ff
        /*0210*/ 	.word	0xfffffff8
        /*0214*/ 	.short	0x010a
        /*0216*/ 	.byte	0x2b
	.zero		1


	//   ....[21]....
        /*0218*/ 	.word	0x00001a50
        /*021c*/ 	.word	0x00000003
        /*0220*/ 	.word	0x00000000
        /*0224*/ 	.short	0x010a
        /*0226*/ 	.byte	0x3f
	.zero		1


	//   ....[22]....
        /*0228*/ 	.word	0x00001a90
        /*022c*/ 	.word	0x00000003
        /*0230*/ 	.word	0x00000000
        /*0234*/ 	.short	0x010a
        /*0236*/ 	.byte	0x3f
	.zero		1


	//   ....[23]....
        /*0238*/ 	.word	0x00001f50
        /*023c*/ 	.word	0x000000ff
        /*0240*/ 	.word	0x00000000
        /*0244*/ 	.short	0x010a
        /*0246*/ 	.byte	0x04
	.zero		1


	//   ....[24]....
        /*0248*/ 	.word	0x00001f90
        /*024c*/ 	.word	0x000000ff
        /*0250*/ 	.word	0x00000000
        /*0254*/ 	.short	0x010a
        /*0256*/ 	.byte	0x04
	.zero		1


	//   ....[25]....
        /*0258*/ 	.word	0x000023b0
        /*025c*/ 	.word	0x00000005
        /*0260*/ 	.word	0x00000000
        /*0264*/ 	.short	0x0101
        /*0266*/ 	.byte	0x3f
	.zero		1


	//   ....[26]....
        /*0268*/ 	.word	0x000024c0
        /*026c*/ 	.word	0x00000003
        /*0270*/ 	.word	0x00000000
        /*0274*/ 	.short	0x0101
        /*0276*/ 	.byte	0x30
	.zero		1


	//   ....[27]....
        /*0278*/ 	.word	0x000025f0
        /*027c*/ 	.word	0x00000000
        /*0280*/ 	.word	0x00000000
        /*0284*/ 	.short	0x0101
        /*0286*/ 	.byte	0x3f
	.zero		1


	//   ....[28]....
        /*0288*/ 	.word	0x00002670
        /*028c*/ 	.word	0x000000ff
        /*0290*/ 	.word	0x00000008
        /*0294*/ 	.short	0x010a
        /*0296*/ 	.byte	0x2b
	.zero		1


	//   ....[29]....
        /*0298*/ 	.word	0x000049e0
        /*029c*/ 	.word	0x00000000
        /*02a0*/ 	.word	0x00000000
        /*02a4*/ 	.short	0x0101
        /*02a6*/ 	.byte	0x30
	.zero		1


	//   ....[30]....
        /*02a8*/ 	.word	0x00005340
        /*02ac*/ 	.word	0x0000000d
        /*02b0*/ 	.word	0x00000038
        /*02b4*/ 	.short	0x010a
        /*02b6*/ 	.byte	0x3f
	.zero		1


	//   ....[31]....
        /*02b8*/ 	.word	0x00005810
        /*02bc*/ 	.word	0x00000006
        /*02c0*/ 	.word	0x000000a8
        /*02c4*/ 	.short	0x0101
        /*02c6*/ 	.byte	0x3f
	.zero		1


	//   ....[32]....
        /*02c8*/ 	.word	0x00005f30
        /*02cc*/ 	.word	0x00000007
        /*02d0*/ 	.word	0x00000000
        /*02d4*/ 	.short	0x010a
        /*02d6*/ 	.byte	0x3f
	.zero		1


	//   ....[33]....
        /*02d8*/ 	.word	0x00005fb0
        /*02dc*/ 	.word	0x00000006
        /*02e0*/ 	.word	0x00000000
        /*02e4*/ 	.short	0x010a
        /*02e6*/ 	.byte	0x3f
	.zero		1


	//   ....[34]....
        /*02e8*/ 	.word	0x00006040
        /*02ec*/ 	.word	0x00000007
        /*02f0*/ 	.word	0x00000000
        /*02f4*/ 	.short	0x010a
        /*02f6*/ 	.byte	0x3f
	.zero		1


	//   ....[35]....
        /*02f8*/ 	.word	0x000060d0
        /*02fc*/ 	.word	0x00000006
        /*0300*/ 	.word	0x00000000
        /*0304*/ 	.short	0x010a
        /*0306*/ 	.byte	0x3f
	.zero		1


	//   ....[36]....
        /*0308*/ 	.word	0x00006160
        /*030c*/ 	.word	0x00000007
        /*0310*/ 	.word	0x00000000
        /*0314*/ 	.short	0x010a
        /*0316*/ 	.byte	0x3f
	.zero		1


	//   ....[37]....
        /*0318*/ 	.word	0x000061f0
        /*031c*/ 	.word	0x00000006
        /*0320*/ 	.word	0x00000000
        /*0324*/ 	.short	0x010a
        /*0326*/ 	.byte	0x3f
	.zero		1


	//   ....[38]....
        /*0328*/ 	.word	0x00006280
        /*032c*/ 	.word	0x00000005
        /*0330*/ 	.word	0x00000000
        /*0334*/ 	.short	0x010a
        /*0336*/ 	.byte	0x3f
	.zero		1


	//   ....[39]....
        /*0338*/ 	.word	0x000062f0
        /*033c*/ 	.word	0x00000003
        /*0340*/ 	.word	0xfffffff8
        /*0344*/ 	.short	0x010a
        /*0346*/ 	.byte	0x3f
	.zero		1


	//   ....[40]....
        /*0348*/ 	.word	0x00006340
        /*034c*/ 	.word	0x00000003
        /*0350*/ 	.word	0x00000000
        /*0354*/ 	.short	0x010a
        /*0356*/ 	.byte	0x3f
	.zero		1


	//   ....[41]....
        /*0358*/ 	.word	0x000063a0
        /*035c*/ 	.word	0x00000005
        /*0360*/ 	.word	0x00000000
        /*0364*/ 	.short	0x010a
        /*0366*/ 	.byte	0x3f
	.zero		1


	//   ....[42]....
        /*0368*/ 	.word	0x00006400
        /*036c*/ 	.word	0x00000003
        /*0370*/ 	.word	0x00000008
        /*0374*/ 	.short	0x010a
        /*0376*/ 	.byte	0x3f
	.zero		1


	//   ....[43]....
        /*0378*/ 	.word	0x000064d0
        /*037c*/ 	.word	0x0000000d
        /*0380*/ 	.word	0x00000038
        /*0384*/ 	.short	0x010a
        /*0386*/ 	.byte	0x3f
	.zero		1


	//   ....[44]....
        /*0388*/ 	.word	0x000065a0
        /*038c*/ 	.word	0x00000007
        /*0390*/ 	.word	0x00000000
        /*0394*/ 	.short	0x010a
        /*0396*/ 	.byte	0x3f
	.zero		1


	//   ....[45]....
        /*0398*/ 	.word	0x000065f0
        /*039c*/ 	.word	0x00000006
        /*03a0*/ 	.word	0x00000000
        /*03a4*/ 	.short	0x010a
        /*03a6*/ 	.byte	0x3f
	.zero		1


	//   ....[46]....
        /*03a8*/ 	.word	0x00006640
        /*03ac*/ 	.word	0x00000007
        /*03b0*/ 	.word	0x00000000
        /*03b4*/ 	.short	0x010a
        /*03b6*/ 	.byte	0x3f
	.zero		1


	//   ....[47]....
        /*03b8*/ 	.word	0x00006690
        /*03bc*/ 	.word	0x00000006
        /*03c0*/ 	.word	0x00000000
        /*03c4*/ 	.short	0x010a
        /*03c6*/ 	.byte	0x3f
	.zero		1


	//   ....[48]....
        /*03c8*/ 	.word	0x000066e0
        /*03cc*/ 	.word	0x00000007
        /*03d0*/ 	.word	0x00000000
        /*03d4*/ 	.short	0x010a
        /*03d6*/ 	.byte	0x3f
	.zero		1


	//   ....[49]....
        /*03d8*/ 	.word	0x00006730
        /*03dc*/ 	.word	0x00000006
        /*03e0*/ 	.word	0x00000000
        /*03e4*/ 	.short	0x010a
        /*03e6*/ 	.byte	0x3f
	.zero		1


	//----- nvinfo : EIATTR_NUM_MBARRIERS
	.align		4
.L_37:
        /*03e8*/ 	.byte	0x03, 0x38
        /*03ea*/ 	.short	0x0014


	//----- nvinfo : EIATTR_EXIT_INSTR_OFFSETS
	.align		4
        /*03ec*/ 	.byte	0x04, 0x1c
        /*03ee*/ 	.short	(.L_39 - .L_38)


	//   ....[0]....
.L_38:
        /*03f0*/ 	.word	0x00001470


	//   ....[1]....
        /*03f4*/ 	.word	0x000014d0


	//   ....[2]....
        /*03f8*/ 	.word	0x00005020


	//   ....[3]....
        /*03fc*/ 	.word	0x00005050


	//   ....[4]....
        /*0400*/ 	.word	0x000062d0


	//----- nvinfo : EIATTR_MAX_THREADS
	.align		4
.L_39:
        /*0404*/ 	.byte	0x04, 0x05
        /*0406*/ 	.short	(.L_41 - .L_40)
.L_40:
        /*0408*/ 	.word	0x00000180
        /*040c*/ 	.word	0x00000001
        /*0410*/ 	.word	0x00000001


	//----- nvinfo : EIATTR_CRS_STACK_SIZE
	.align		4
.L_41:
        /*0414*/ 	.byte	0x04, 0x1e
        /*0416*/ 	.short	(.L_43 - .L_42)
.L_42:
        /*0418*/ 	.word	0x00000000


	//----- nvinfo : EIATTR_CBANK_PARAM_SIZE
	.align		4
.L_43:
        /*041c*/ 	.byte	0x03, 0x19
        /*041e*/ 	.short	0x0470


	//----- nvinfo : EIATTR_PARAM_CBANK
	.align		4
        /*0420*/ 	.byte	0x04, 0x0a
        /*0422*/ 	.short	(.L_45 - .L_44)
	.align		4
.L_44:
        /*0424*/ 	.word	index@(.nv.constant0._ZN7cutlass13device_kernelINS_4gemm6kernel13GemmUniversalIN4cute5tupleIJiiiiEEENS1_10collective13CollectiveMmaINS1_34MainloopSm90TmaGmmaWarpSpecializedILi7ENS5_IJNS4_1CILi2EEENSA_ILi1EEESC_EEENS1_32KernelTmaWarpSpecializedPingpongEEENS5_IJNSA_ILi64EEESG_SG_EEENS_10tfloat32_tENS5_IJlSC_lEEESI_SJ_NS4_8TiledMMAINS4_8MMA_AtomIJNS4_4SM904GMMA29MMA_64x64x8_F32TF32TF32_SS_TNILNSN_7ScaleInE1ELSP_1EEEEEENS4_6LayoutINS5_IJSC_SC_SC_EEENS5_IJNSA_ILi0EEESU_SU_EEEEENS5_IJNS4_10UnderscoreESX_SX_EEEEENS4_13SM90_TMA_LOADENS4_14ComposedLayoutINS4_7SwizzleILi3ELi4ELi3EEENS4_18smem_ptr_flag_bitsILi32EEENSS_INS5_IJNSA_ILi8EEENSA_ILi32EEEEEENS5_IJS17_SC_EEEEEEEvNS4_8identityENS4_23SM90_TMA_LOAD_MULTICASTES1B_vS1C_EENS_8epilogue10collective6detail29Sm90TmaWarpSpecializedAdapterINS1G_15DefaultEpilogueISI_SJ_SJ_NS1F_6thread17LinearCombinationISI_Li1EffLNS1K_9ScaleType4KindE0ELNS_15FloatRoundStyleE2ESI_EENS1_15EpilogueDefaultEEEEEvvEEEEvNT_6ParamsE)
        /*0428*/ 	.short	0x0210
        /*042a*/ 	.short	0x0470


	//----- nvinfo : EIATTR_SW_WAR
	.align		4
.L_45:
        /*042c*/ 	.byte	0x04, 0x36
        /*042e*/ 	.short	(.L_47 - .L_46)
.L_46:
        /*0430*/ 	.word	0x00000008
.L_47:


//--------------------- .nv.callgraph             --------------------------
	.section	.nv.callgraph,"",@"SHT_CUDA_CALLGRAPH"
	.align	4
	.sectionentsize	8
	.align		4
        /*0000*/ 	.word	0x00000000
	.align		4
        /*0004*/ 	.word	0xffffffff
	.align		4
        /*0008*/ 	.word	index@(_ZN7cutlass13device_kernelINS_4gemm6kernel13GemmUniversalIN4cute5tupleIJiiiiEEENS1_10collective13CollectiveMmaINS1_34MainloopSm90TmaGmmaWarpSpecializedILi7ENS5_IJNS4_1CILi2EEENSA_ILi1EEESC_EEENS1_32KernelTmaWarpSpecializedPingpongEEENS5_IJNSA_ILi64EEESG_SG_EEENS_10tfloat32_tENS5_IJlSC_lEEESI_SJ_NS4_8TiledMMAINS4_8MMA_AtomIJNS4_4SM904GMMA29MMA_64x64x8_F32TF32TF32_SS_TNILNSN_7ScaleInE1ELSP_1EEEEEENS4_6LayoutINS5_IJSC_SC_SC_EEENS5_IJNSA_ILi0EEESU_SU_EEEEENS5_IJNS4_10UnderscoreESX_SX_EEEEENS4_13SM90_TMA_LOADENS4_14ComposedLayoutINS4_7SwizzleILi3ELi4ELi3EEENS4_18smem_ptr_flag_bitsILi32EEENSS_INS5_IJNSA_ILi8EEENSA_ILi32EEEEEENS5_IJS17_SC_EEEEEEEvNS4_8identityENS4_23SM90_TMA_LOAD_MULTICASTES1B_vS1C_EENS_8epilogue10collective6detail29Sm90TmaWarpSpecializedAdapterINS1G_15DefaultEpilogueISI_SJ_SJ_NS1F_6thread17LinearCombinationISI_Li1EffLNS1K_9ScaleType4KindE0ELNS_15FloatRoundStyleE2ESI_EENS1_15EpilogueDefaultEEEEEvvEEEEvNT_6ParamsE)
	.align		4
        /*000c*/ 	.word	index@(__assertfail)
	.align		4
        /*0010*/ 	.word	0x00000000
	.align		4
        /*0014*/ 	.word	0xfffffffe
	.align		4
        /*0018*/ 	.word	0x00000000
	.align		4
        /*001c*/ 	.word	0xfffffffd
	.align		4
        /*0020*/ 	.word	0x00000000
	.align		4
        /*0024*/ 	.word	0xfffffffc


//--------------------- .nv.constant4             --------------------------
	.section	.nv.constant4,"a",@progbits
	.align	8
	.align		8
.nv.constant4:
        /*0000*/ 	.dword	__assertfail
	.align		8
        /*0008*/ 	.dword	__unnamed_1
	.align		8
        /*0010*/ 	.dword	_ZN39_INTERNAL_7bc0cf02_4_k_cu_1273be29_64804cuda3std3__45__cpo5beginE
	.align		8
        /*0018*/ 	.dword	_ZN39_INTERNAL_7bc0cf02_4_k_cu_1273be29_64804cuda3std3__45__cpo3endE
	.align		8
        /*0020*/ 	.dword	_ZN39_INTERNAL_7bc0cf02_4_k_cu_1273be29_64804cuda3std3__45__cpo6cbeginE
	.align		8
        /*0028*/ 	.dword	_ZN39_INTERNAL_7bc0cf02_4_k_cu_1273be29_64804cuda3std3__45__cpo4cendE
	.align		8
        /*0030*/ 	.dword	_ZN39_INTERNAL_7bc0cf02_4_k_cu_1273be29_64804cuda3std3__441_GLOBAL__N__7bc0cf02_4_k_cu_1273be29_64806ignoreE
	.align		8
        /*0038*/ 	.dword	_ZN39_INTERNAL_7bc0cf02_4_k_cu_1273be29_64804cuda3std3__419piecewise_constructE
	.align		8
        /*0040*/ 	.dword	_ZN39_INTERNAL_7bc0cf02_4_k_cu_1273be29_64804cuda3std3__48in_placeE
	.align		8
        /*0048*/ 	.dword	_ZN39_INTERNAL_7bc0cf02_4_k_cu_1273be29_64804cuda3std6ranges3__45__cpo4swapE
	.align		8
        /*0050*/ 	.dword	_ZN39_INTERNAL_7bc0cf02_4_k_cu_1273be29_64804cuda3std6ranges3__45__cpo9iter_moveE
	.align		8
        /*0058*/ 	.dword	_ZN39_INTERNAL_7bc0cf02_4_k_cu_1273be29_64804cute7productE
	.align		8
        /*0060*/ 	.dword	_ZN39_INTERNAL_7bc0cf02_4_k_cu_1273be29_64804cute1_E
	.align		8
        /*0068*/ 	.dword	$str$22
	.align		8
        /*0070*/ 	.dword	$str$23


//--------------------- .text._ZN7cutlass13device_kernelINS_4gemm6kernel13GemmUniversalIN4cute5tupleIJiiiiEEENS1_10collective13CollectiveMmaINS1_34MainloopSm90TmaGmmaWarpSpecializedILi7ENS5_IJNS4_1CILi2EEENSA_ILi1EEESC_EEENS1_32KernelTmaWarpSpecializedPingpongEEENS5_IJNSA_ILi64EEESG_SG_EEENS_10tfloat32_tENS5_IJlSC_lEEESI_SJ_NS4_8TiledMMAINS4_8MMA_AtomIJNS4_4SM904GMMA29MMA_64x64x8_F32TF32TF32_SS_TNILNSN_7ScaleInE1ELSP_1EEEEEENS4_6LayoutINS5_IJSC_SC_SC_EEENS5_IJNSA_ILi0EEESU_SU_EEEEENS5_IJNS4_10UnderscoreESX_SX_EEEEENS4_13SM90_TMA_LOADENS4_14ComposedLayoutINS4_7SwizzleILi3ELi4ELi3EEENS4_18smem_ptr_flag_bitsILi32EEENSS_INS5_IJNSA_ILi8EEENSA_ILi32EEEEEENS5_IJS17_SC_EEEEEEEvNS4_8identityENS4_23SM90_TMA_LOAD_MULTICASTES1B_vS1C_EENS_8epilogue10collective6detail29Sm90TmaWarpSpecializedAdapterINS1G_15DefaultEpilogueISI_SJ_SJ_NS1F_6thread17LinearCombinationISI_Li1EffLNS1K_9ScaleType4KindE0ELNS_15FloatRoundStyleE2ESI_EENS1_15EpilogueDefaultEEEEEvvEEEEvNT_6ParamsE --------------------------
	.section	.text._ZN7cutlass13device_kernelINS_4gemm6kernel13GemmUniversalIN4cute5tupleIJiiiiEEENS1_10collective13CollectiveMmaINS1_34MainloopSm90TmaGmmaWarpSpecializedILi7ENS5_IJNS4_1CILi2EEENSA_ILi1EEESC_EEENS1_32KernelTmaWarpSpecializedPingpongEEENS5_IJNSA_ILi64EEESG_SG_EEENS_10tfloat32_tENS5_IJlSC_lEEESI_SJ_NS4_8TiledMMAINS4_8MMA_AtomIJNS4_4SM904GMMA29MMA_64x64x8_F32TF32TF32_SS_TNILNSN_7ScaleInE1ELSP_1EEEEEENS4_6LayoutINS5_IJSC_SC_SC_EEENS5_IJNSA_ILi0EEESU_SU_EEEEENS5_IJNS4_10UnderscoreESX_SX_EEEEENS4_13SM90_TMA_LOADENS4_14ComposedLayoutINS4_7SwizzleILi3ELi4ELi3EEENS4_18smem_ptr_flag_bitsILi32EEENSS_INS5_IJNSA_ILi8EEENSA_ILi32EEEEEENS5_IJS17_SC_EEEEEEEvNS4_8identityENS4_23SM90_TMA_LOAD_MULTICASTES1B_vS1C_EENS_8epilogue10collective6detail29Sm90TmaWarpSpecializedAdapterINS1G_15DefaultEpilogueISI_SJ_SJ_NS1F_6thread17LinearCombinationISI_Li1EffLNS1K_9ScaleType4KindE0ELNS_15FloatRoundStyleE2ESI_EENS1_15EpilogueDefaultEEEEEvvEEEEvNT_6ParamsE,"ax",@progbits
	.align	128
.text._ZN7cutlass13device_kernelINS_4gemm6kernel13GemmUniversalIN4cute5tupleIJiiiiEEENS1_10collective13CollectiveMmaINS1_34MainloopSm90TmaGmmaWarpSpecializedILi7ENS5_IJNS4_1CILi2EEENSA_ILi1EEESC_EEENS1_32KernelTmaWarpSpecializedPingpongEEENS5_IJNSA_ILi64EEESG_SG_EEENS_10tfloat32_tENS5_IJlSC_lEEESI_SJ_NS4_8TiledMMAINS4_8MMA_AtomIJNS4_4SM904GMMA29MMA_64x64x8_F32TF32TF32_SS_TNILNSN_7ScaleInE1ELSP_1EEEEEENS4_6LayoutINS5_IJSC_SC_SC_EEENS5_IJNSA_ILi0EEESU_SU_EEEEENS5_IJNS4_10UnderscoreESX_SX_EEEEENS4_13SM90_TMA_LOADENS4_14ComposedLayoutINS4_7SwizzleILi3ELi4ELi3EEENS4_18smem_ptr_flag_bitsILi32EEENSS_INS5_IJNSA_ILi8EEENSA_ILi32EEEEEENS5_IJS17_SC_EEEEEEEvNS4_8identityENS4_23SM90_TMA_LOAD_MULTICASTES1B_vS1C_EENS_8epilogue10collective6detail29Sm90TmaWarpSpecializedAdapterINS1G_15DefaultEpilogueISI_SJ_SJ_NS1F_6thread17LinearCombinationISI_Li1EffLNS1K_9ScaleType4KindE0ELNS_15FloatRoundStyleE2ESI_EENS1_15EpilogueDefaultEEEEEvvEEEEvNT_6ParamsE:
        .type           _ZN7cutlass13device_kernelINS_4gemm6kernel13GemmUniversalIN4cute5tupleIJiiiiEEENS1_10collective13CollectiveMmaINS1_34MainloopSm90TmaGmmaWarpSpecializedILi7ENS5_IJNS4_1CILi2EEENSA_ILi1EEESC_EEENS1_32KernelTmaWarpSpecializedPingpongEEENS5_IJNSA_ILi64EEESG_SG_EEENS_10tfloat32_tENS5_IJlSC_lEEESI_SJ_NS4_8TiledMMAINS4_8MMA_AtomIJNS4_4SM904GMMA29MMA_64x64x8_F32TF32TF32_SS_TNILNSN_7ScaleInE1ELSP_1EEEEEENS4_6LayoutINS5_IJSC_SC_SC_EEENS5_IJNSA_ILi0EEESU_SU_EEEEENS5_IJNS4_10UnderscoreESX_SX_EEEEENS4_13SM90_TMA_LOADENS4_14ComposedLayoutINS4_7SwizzleILi3ELi4ELi3EEENS4_18smem_ptr_flag_bitsILi32EEENSS_INS5_IJNSA_ILi8EEENSA_ILi32EEEEEENS5_IJS17_SC_EEEEEEEvNS4_8identityENS4_23SM90_TMA_LOAD_MULTICASTES1B_vS1C_EENS_8epilogue10collective6detail29Sm90TmaWarpSpecializedAdapterINS1G_15DefaultEpilogueISI_SJ_SJ_NS1F_6thread17LinearCombinationISI_Li1EffLNS1K_9ScaleType4KindE0ELNS_15FloatRoundStyleE2ESI_EENS1_15EpilogueDefaultEEEEEvvEEEEvNT_6ParamsE,@function
        .size           _ZN7cutlass13device_kernelINS_4gemm6kernel13GemmUniversalIN4cute5tupleIJiiiiEEENS1_10collective13CollectiveMmaINS1_34MainloopSm90TmaGmmaWarpSpecializedILi7ENS5_IJNS4_1CILi2EEENSA_ILi1EEESC_EEENS1_32KernelTmaWarpSpecializedPingpongEEENS5_IJNSA_ILi64EEESG_SG_EEENS_10tfloat32_tENS5_IJlSC_lEEESI_SJ_NS4_8TiledMMAINS4_8MMA_AtomIJNS4_4SM904GMMA29MMA_64x64x8_F32TF32TF32_SS_TNILNSN_7ScaleInE1ELSP_1EEEEEENS4_6LayoutINS5_IJSC_SC_SC_EEENS5_IJNSA_ILi0EEESU_SU_EEEEENS5_IJNS4_10UnderscoreESX_SX_EEEEENS4_13SM90_TMA_LOADENS4_14ComposedLayoutINS4_7SwizzleILi3ELi4ELi3EEENS4_18smem_ptr_flag_bitsILi32EEENSS_INS5_IJNSA_ILi8EEENSA_ILi32EEEEEENS5_IJS17_SC_EEEEEEEvNS4_8identityENS4_23SM90_TMA_LOAD_MULTICASTES1B_vS1C_EENS_8epilogue10collective6detail29Sm90TmaWarpSpecializedAdapterINS1G_15DefaultEpilogueISI_SJ_SJ_NS1F_6thread17LinearCombinationISI_Li1EffLNS1K_9ScaleType4KindE0ELNS_15FloatRoundStyleE2ESI_EENS1_15EpilogueDefaultEEEEEvvEEEEvNT_6ParamsE,(.L_x_145 - _ZN7cutlass13device_kernelINS_4gemm6kernel13GemmUniversalIN4cute5tupleIJiiiiEEENS1_10collective13CollectiveMmaINS1_34MainloopSm90TmaGmmaWarpSpecializedILi7ENS5_IJNS4_1CILi2EEENSA_ILi1EEESC_EEENS1_32KernelTmaWarpSpecializedPingpongEEENS5_IJNSA_ILi64EEESG_SG_EEENS_10tfloat32_tENS5_IJlSC_lEEESI_SJ_NS4_8TiledMMAINS4_8MMA_AtomIJNS4_4SM904GMMA29MMA_64x64x8_F32TF32TF32_SS_TNILNSN_7ScaleInE1ELSP_1EEEEEENS4_6LayoutINS5_IJSC_SC_SC_EEENS5_IJNSA_ILi0EEESU_SU_EEEEENS5_IJNS4_10UnderscoreESX_SX_EEEEENS4_13SM90_TMA_LOADENS4_14ComposedLayoutINS4_7SwizzleILi3ELi4ELi3EEENS4_18smem_ptr_flag_bitsILi32EEENSS_INS5_IJNSA_ILi8EEENSA_ILi32EEEEEENS5_IJS17_SC_EEEEEEEvNS4_8identityENS4_23SM90_TMA_LOAD_MULTICASTES1B_vS1C_EENS_8epilogue10collective6detail29Sm90TmaWarpSpecializedAdapterINS1G_15DefaultEpilogueISI_SJ_SJ_NS1F_6thread17LinearCombinationISI_Li1EffLNS1K_9ScaleType4KindE0ELNS_15FloatRoundStyleE2ESI_EENS1_15EpilogueDefaultEEEEEvvEEEEvNT_6ParamsE)
        .other          _ZN7cutlass13device_kernelINS_4gemm6kernel13GemmUniversalIN4cute5tupleIJiiiiEEENS1_10collective13CollectiveMmaINS1_34MainloopSm90TmaGmmaWarpSpecializedILi7ENS5_IJNS4_1CILi2EEENSA_ILi1EEESC_EEENS1_32KernelTmaWarpSpecializedPingpongEEENS5_IJNSA_ILi64EEESG_SG_EEENS_10tfloat32_tENS5_IJlSC_lEEESI_SJ_NS4_8TiledMMAINS4_8MMA_AtomIJNS4_4SM904GMMA29MMA_64x64x8_F32TF32TF32_SS_TNILNSN_7ScaleInE1ELSP_1EEEEEENS4_6LayoutINS5_IJSC_SC_SC_EEENS5_IJNSA_ILi0EEESU_SU_EEEEENS5_IJNS4_10UnderscoreESX_SX_EEEEENS4_13SM90_TMA_LOADENS4_14ComposedLayoutINS4_7SwizzleILi3ELi4ELi3EEENS4_18smem_ptr_flag_bitsILi32EEENSS_INS5_IJNSA_ILi8EEENSA_ILi32EEEEEENS5_IJS17_SC_EEEEEEEvNS4_8identityENS4_23SM90_TMA_LOAD_MULTICASTES1B_vS1C_EENS_8epilogue10collective6detail29Sm90TmaWarpSpecializedAdapterINS1G_15DefaultEpilogueISI_SJ_SJ_NS1F_6thread17LinearCombinationISI_Li1EffLNS1K_9ScaleType4KindE0ELNS_15FloatRoundStyleE2ESI_EENS1_15EpilogueDefaultEEEEEvvEEEEvNT_6ParamsE,@"STO_CUDA_ENTRY STV_DEFAULT"
_ZN7cutlass13device_kernelINS_4gemm6kernel13GemmUniversalIN4cute5tupleIJiiiiEEENS1_10collective13CollectiveMmaINS1_34MainloopSm90TmaGmmaWarpSpecializedILi7ENS5_IJNS4_1CILi2EEENSA_ILi1EEESC_EEENS1_32KernelTmaWarpSpecializedPingpongEEENS5_IJNSA_ILi64EEESG_SG_EEENS_10tfloat32_tENS5_IJlSC_lEEESI_SJ_NS4_8TiledMMAINS4_8MMA_AtomIJNS4_4SM904GMMA29MMA_64x64x8_F32TF32TF32_SS_TNILNSN_7ScaleInE1ELSP_1EEEEEENS4_6LayoutINS5_IJSC_SC_SC_EEENS5_IJNSA_ILi0EEESU_SU_EEEEENS5_IJNS4_10UnderscoreESX_SX_EEEEENS4_13SM90_TMA_LOADENS4_14ComposedLayoutINS4_7SwizzleILi3ELi4ELi3EEENS4_18smem_ptr_flag_bitsILi32EEENSS_INS5_IJNSA_ILi8EEENSA_ILi32EEEEEENS5_IJS17_SC_EEEEEEEvNS4_8identityENS4_23SM90_TMA_LOAD_MULTICASTES1B_vS1C_EENS_8epilogue10collective6detail29Sm90TmaWarpSpecializedAdapterINS1G_15DefaultEpilogueISI_SJ_SJ_NS1F_6thread17LinearCombinationISI_Li1EffLNS1K_9ScaleType4KindE0ELNS_15FloatRoundStyleE2ESI_EENS1_15EpilogueDefaultEEEEEvvEEEEvNT_6ParamsE:
[----:B------:R-:W0:Y:S02]  /*0000*/  LDC R1, c[0x0][0x28] ;  /* 0x00000a00ff017b82 */ /* 0x000e240000000800 */
[----:B0-----:R-:W-:Y:S01]  /*0010*/  VIADD R1, R1, 0xfffffff8 ;  /* 0xfffffff801017836 */ /* 0x001fe20000000000 */
[----:B------:R-:W0:Y:S01]  /*0020*/  S2R R4, SR_TID.X ;  /* 0x0000000000047919 */ /* 0x000e220000002100 */
[----:B------:R-:W-:Y:S01]  /*0030*/  ELECT P0, URZ, PT ;  /* 0x00000000003f782f */ /* 0x000fe20003800000 */
[----:B------:R-:W-:Y:S01]  /*0040*/  BSSY B0, `(.L_x_0) ;  /* 0x000000f000007945 */ /* 0x000fe20003800000 */
[--C-:B0-----:R-:W-:Y:S02]  /*0050*/  SHF.R.U32.HI R0, RZ, 0x5, R4.reuse ;  /* 0x00000005ff007819 */ /* 0x101fe40000011604 */
[----:B------:R-:W-:-:S03]  /*0060*/  SHF.R.U32.HI R7, RZ, 0x7, R4 ;  /* 0x00000007ff077819 */ /* 0x000fc60000011604 */
[----:B------:R-:W0:Y:S04]  /*0070*/  SHFL.IDX PT, R2, R0, RZ, 0x1f ;  /* 0x00001fff00027589 */ /* 0x000e2800000e0000 */
[----:B------:R1:W2:Y:S01]  /*0080*/  SHFL.IDX PT, R10, R7, RZ, 0x1f ;  /* 0x00001fff070a7589 */ /* 0x0002a200000e0000 */
[----:B0-----:R-:W-:-:S13]  /*0090*/  ISETP.NE.OR P0, PT, R2, RZ, !P0 ;  /* 0x000000ff0200720c */ /* 0x001fda0004705670 */
[----:B-12---:R-:W-:Y:S05]  /*00a0*/  @P0 BRA `(.L_x_1) ;  /* 0x0000000000200947 */ /* 0x006fea0003800000 */
[----:B------:R-:W-:Y:S02]  /*00b0*/  ULDC.64 UR4, c[0x0][0x198] ;  /* 0x0000660000047ab9 */ /* 0x000fe40000000a00 */
[----:B------:R-:W-:Y:S02]  /*00c0*/  UIADD3 UR6, UP0, UR4, 0xf0, URZ ;  /* 0x000000f004067890 */ /* 0x000fe4000ff1e03f */
[----:B------:R-:W-:Y:S02]  /*00d0*/  UIADD3 UR4, UP1, UR4, 0x1f0, URZ ;  /* 0x000001f004047890 */ /* 0x000fe4000ff3e03f */
[----:B------:R-:W-:Y:S02]  /*00e0*/  UIADD3.X UR7, URZ, UR5, URZ, UP0, !UPT ;  /* 0x000000053f077290 */ /* 0x000fe400087fe43f */
[----:B------:R-:W-:-:S07]  /*00f0*/  UIADD3.X UR5, URZ, UR5, URZ, UP1, !UPT ;  /* 0x000000053f057290 */ /* 0x000fce0008ffe43f */
[----:B------:R0:W-:Y:S02]  /*0100*/  UTMACCTL.PF [UR6] ;  /* 0x00000000060079b9 */ /* 0x0001e40008040000 */
[----:B------:R0:W-:Y:S02]  /*0110*/  UTMACCTL.PF [UR4] ;  /* 0x00000000040079b9 */ /* 0x0001e40008040000 */
[----:B0-----:R-:W-:Y:S01]  /*0120*/  NOP ;  /* 0x0000000000007918 */ /* 0x001fe20000000000 */
.L_x_1:
[----:B------:R-:W-:Y:S05]  /*0130*/  BSYNC B0 ;  /* 0x0000000000007941 */ /* 0x000fea0003800000 */
.L_x_0:
[----:B------:R-:W0:Y:S02]  /*0140*/  SHFL.IDX PT, R9, R0, RZ, 0x1f ;  /* 0x00001fff00097589 */ /* 0x000e2400000e0000 */
[----:B0-----:R-:W-:-:S13]  /*0150*/  ISETP.NE.AND P0, PT, R9, RZ, PT ;  /* 0x000000ff0900720c */ /* 0x001fda0003f05270 */
[----:B------:R-:W-:Y:S05]  /*0160*/  @P0 BRA `(.L_x_2) ;  /* 0x0000000000700947 */ /* 0x000fea0003800000 */
[----:B------:R-:W0:Y:S01]  /*0170*/  S2UR UR8, SR_CgaCtaId ;  /* 0x00000000000879c3 */ /* 0x000e220000008800 */
[----:B------:R-:W-:Y:S01]  /*0180*/  UMOV UR4, 0x400 ;  /* 0x0000040000047882 */ /* 0x000fe20000000000 */
[----:B------:R-:W-:Y:S01]  /*0190*/  UMOV UR5, 0x1 ;  /* 0x0000000100057882 */ /* 0x000fe20000000000 */
[----:B------:R-:W-:Y:S01]  /*01a0*/  UMOV UR6, 0x2 ;  /* 0x0000000200067882 */ /* 0x000fe20000000000 */
[----:B------:R-:W-:Y:S01]  /*01b0*/  ELECT P0, URZ, PT ;  /* 0x00000000003f782f */ /* 0x000fe20003800000 */
[----:B------:R-:W-:-:S04]  /*01c0*/  UIADD3 UR6, -UR6, 0x100000, URZ ;  /* 0x0010000006067890 */ /* 0x000fc8000fffe13f */
[----:B------:R-:W-:Y:S02]  /*01d0*/  USHF.L.U32 UR7, UR6, 0xb, URZ ;  /* 0x0000000b06077899 */ /* 0x000fe4000800063f */
[----:B------:R-:W-:Y:S02]  /*01e0*/  USHF.L.U32 UR6, UR6, 0x1, URZ ;  /* 0x0000000106067899 */ /* 0x000fe4000800063f */
[----:B0-----:R-:W-:Y:S02]  /*01f0*/  ULEA UR8, UR8, UR4, 0x18 ;  /* 0x0000000408087291 */ /* 0x001fe4000f8ec03f */
[----:B------:R-:W-:-:S04]  /*0200*/  UIADD3 UR4, -UR5, 0x100000, URZ ;  /* 0x0010000005047890 */ /* 0x000fc8000fffe13f */
[----:B------:R-:W-:Y:S02]  /*0210*/  USHF.L.U32 UR5, UR4, 0xb, URZ ;  /* 0x0000000b04057899 */ /* 0x000fe4000800063f */
[----:B------:R-:W-:Y:S01]  /*0220*/  USHF.L.U32 UR4, UR4, 0x1, URZ ;  /* 0x0000000104047899 */ /* 0x000fe2000800063f */
[----:B------:R-:W0:Y:S11]  /*0230*/  FENCE.VIEW.ASYNC.S ;  /* 0x00000000000073c6 */ /* 0x000e360000000000 */
[----:B0-----:R0:W1:Y:S01]  /*0240*/  SYNCS.EXCH.64 URZ, [UR8], UR4 ;  /* 0x00000004083f75b2 */ /* 0x0010620008000100 */
[----:B------:R0:W2:Y:S01]  /*0250*/  SYNCS.EXCH.64 URZ, [UR8+0x38], UR6 ;  /* 0x00003806083f75b2 */ /* 0x0000a20008000100 */
[----:B------:R0:W3:Y:S01]  /*0260*/  SYNCS.EXCH.64 URZ, [UR8+0x8], UR4 ;  /* 0x00000804083f75b2 */ /* 0x0000e20008000100 */
[----:B------:R0:W4:Y:S01]  /*0270*/  SYNCS.EXCH.64 URZ, [UR8+0x40], UR6 ;  /* 0x00004006083f75b2 */ /* 0x0001220008000100 */
[----:B------:R0:W0:Y:S01]  /*0280*/  SYNCS.EXCH.64 URZ, [UR8+0x10], UR4 ;  /* 0x00001004083f75b2 */ /* 0x0000220008000100 */
        /* <DEDUP_REMOVED lines=9> */
[----:B------:R-:W-:Y:S01]  /*0320*/  NOP ;  /* 0x0000000000007918 */ /* 0x000fe20000000000 */
.L_x_2:
[----:B------:R-:W5:Y:S01]  /*0330*/  SHFL.IDX PT, R12, R0, RZ, 0x1f ;  /* 0x00001fff000c7589 */ /* 0x000f6200000e0000 */
[----:B------:R-:W1:Y:S01]  /*0340*/  S2UR UR12, SR_CTAID.X ;  /* 0x00000000000c79c3 */ /* 0x000e620000002500 */
[----:B------:R-:W-:Y:S02]  /*0350*/  SHF.R.S32.HI R3, RZ, 0x1f, R4 ;  /* 0x0000001fff037819 */ /* 0x000fe40000011404 */
[----:B------:R-:W-:Y:S01]  /*0360*/  ELECT P0, URZ, PT ;  /* 0x00000000003f782f */ /* 0x000fe20003800000 */
[----:B------:R-:W2:Y:S01]  /*0370*/  SHFL.IDX PT, R11, R0, RZ, 0x1f ;  /* 0x00001fff000b7589 */ /* 0x000ea200000e0000 */
[----:B0-----:R-:W-:Y:S01]  /*0380*/  ULDC UR4, c[0x0][0x150] ;  /* 0x0000540000047ab9 */ /* 0x001fe20000000800 */
[----:B------:R-:W-:Y:S02]  /*0390*/  LEA.HI R3, R3, R4, RZ, 0x7 ;  /* 0x0000000403037211 */ /* 0x000fe400078f38ff */
[----:B------:R-:W-:Y:S01]  /*03a0*/  ELECT P1, URZ, PT ;  /* 0x00000000003f782f */ /* 0x000fe20003820000 */
[----:B------:R-:W0:Y:S01]  /*03b0*/  S2R R6, SR_CTAID.Y ;  /* 0x0000000000067919 */ /* 0x000e220000002600 */
[----:B------:R-:W3:Y:S01]  /*03c0*/  LDC R14, c[0x0][0x144] ;  /* 0x00005100ff0e7b82 */ /* 0x000ee20000000800 */
[----:B------:R-:W-:Y:S01]  /*03d0*/  LOP3.LUT R3, R3, 0xffffff80, RZ, 0xc0, !PT ;  /* 0xffffff8003037812 */ /* 0x000fe200078ec0ff */
[----:B------:R-:W-:Y:S01]  /*03e0*/  UMOV UR11, 0x80 ;  /* 0x00000080000b7882 */ /* 0x000fe20000000000 */
[----:B------:R-:W4:Y:S01]  /*03f0*/  SHFL.IDX PT, R16, R7, RZ, 0x1f ;  /* 0x00001fff07107589 */ /* 0x000f2200000e0000 */
[----:B------:R-:W-:Y:S01]  /*0400*/  NOP ;  /* 0x0000000000007918 */ /* 0x000fe20000000000 */
[----:B------:R-:W-:Y:S01]  /*0410*/  NOP ;  /* 0x0000000000007918 */ /* 0x000fe20000000000 */
[----:B------:R-:W-:Y:S01]  /*0420*/  IMAD.IADD R5, R4, 0x1, -R3 ;  /* 0x0000000104057824 */ /* 0x000fe200078e0a03 */
[C---:B------:R-:W-:Y:S01]  /*0430*/  ISETP.NE.AND P4, PT, R10.reuse, RZ, PT ;  /* 0x000000ff0a00720c */ /* 0x040fe20003f85270 */
[----:B------:R-:W4:Y:S01]  /*0440*/  LDC R15, c[0x0][0x140] ;  /* 0x00005000ff0f7b82 */ /* 0x000f220000000800 */
[----:B------:R-:W-:-:S02]  /*0450*/  VIADD R36, R10, 0xffffffff ;  /* 0xffffffff0a247836 */ /* 0x000fc40000000000 */
[----:B------:R-:W-:Y:S01]  /*0460*/  SHF.R.S32.HI R8, RZ, 0x1f, R5 ;  /* 0x0000001fff087819 */ /* 0x000fe20000011405 */
[----:B------:R-:W-:Y:S02]  /*0470*/  IMAD.MOV.U32 R57, RZ, RZ, 0x1 ;  /* 0x00000001ff397424 */ /* 0x000fe400078e00ff */
[----:B------:R-:W-:Y:S02]  /*0480*/  ISETP.GE.U32.AND P6, PT, R36, 0x2, PT ;  /* 0x000000022400780c */ /* 0x000fe40003fc6070 */
[----:B-----5:R-:W-:Y:S01]  /*0490*/  ISETP.NE.OR P0, PT, R12, RZ, !P0 ;  /* 0x000000ff0c00720c */ /* 0x020fe20004705670 */
[----:B------:R-:W5:Y:S01]  /*04a0*/  LDC R25, c[0x0][0x148] ;  /* 0x00005200ff197b82 */ /* 0x000f620000000800 */
[----:B-1----:R-:W-:Y:S02]  /*04b0*/  I2FP.F32.U32 R12, UR12 ;  /* 0x0000000c000c7c45 */ /* 0x002fe40008201000 */
[----:B------:R-:W-:Y:S02]  /*04c0*/  LEA.HI R3, R8, R5, RZ, 0x3 ;  /* 0x0000000508037211 */ /* 0x000fe400078f18ff */
[----:B--2---:R-:W-:Y:S01]  /*04d0*/  ISETP.NE.OR P1, PT, R11, RZ, !P1 ;  /* 0x000000ff0b00720c */ /* 0x004fe20004f25670 */
[----:B------:R-:W-:Y:S01]  /*04e0*/  FMUL R13, R12, UR4 ;  /* 0x000000040c0d7c20 */ /* 0x000fe20008400000 */
[--C-:B------:R-:W-:Y:S01]  /*04f0*/  SHF.R.S32.HI R0, RZ, 0x3, R3.reuse ;  /* 0x00000003ff007819 */ /* 0x100fe20000011403 */
[----:B------:R-:W-:Y:S01]  /*0500*/  ULDC UR4, c[0x0][0x154] ;  /* 0x0000550000047ab9 */ /* 0x000fe20000000800 */
[----:B------:R-:W-:-:S02]  /*0510*/  SHF.R.S32.HI R3, RZ, 0x1f, R3 ;  /* 0x0000001fff037819 */ /* 0x000fc40000011403 */
[----:B------:R-:W-:Y:S01]  /*0520*/  SHF.R.S32.HI R12, RZ, 0x1f, R9 ;  /* 0x0000001fff0c7819 */ /* 0x000fe20000011409 */
[----:B------:R-:W1:Y:S01]  /*0530*/  F2I.U32.TRUNC.NTZ R13, R13 ;  /* 0x0000000d000d7305 */ /* 0x000e62000020f000 */
[----:B------:R-:W-:Y:S01]  /*0540*/  LEA.HI R11, R3, R0, RZ, 0x2 ;  /* 0x00000000030b7211 */ /* 0x000fe200078f10ff */
[----:B------:R-:W-:Y:S01]  /*0550*/  VOTEU.ALL UP1, P0 ;  /* 0x00000000003f7886 */ /* 0x000fe20000020000 */
[----:B------:R-:W-:Y:S01]  /*0560*/  LEA.HI R12, R12, R9, RZ, 0x2 ;  /* 0x000000090c0c7211 */ /* 0x000fe200078f10ff */
[----:B------:R-:W-:Y:S01]  /*0570*/  VOTEU.ALL UP0, P0 ;  /* 0x00000000003f7886 */ /* 0x000fe20000000000 */
[----:B------:R-:W-:Y:S01]  /*0580*/  SHF.R.S32.HI R3, RZ, 0x1f, R2 ;  /* 0x0000001fff037819 */ /* 0x000fe20000011402 */
[----:B------:R-:W-:Y:S01]  /*0590*/  VOTEU.ALL UP2, P1 ;  /* 0x00000000003f7886 */ /* 0x000fe20000840000 */
[----:B------:R-:W-:Y:S01]  /*05a0*/  LOP3.LUT R11, R11, 0xfffffffc, RZ, 0xc0, !PT ;  /* 0xfffffffc0b0b7812 */ /* 0x000fe200078ec0ff */
[----:B------:R-:W2:Y:S01]  /*05b0*/  @!UP1 S2UR UR7, SR_CgaCtaId ;  /* 0x00000000000799c3 */ /* 0x000ea20000008800 */
[----:B------:R-:W-:Y:S01]  /*05c0*/  LOP3.LUT R12, R12, 0x3ffffffc, RZ, 0xc0, !PT ;  /* 0x3ffffffc0c0c7812 */ /* 0x000fe200078ec0ff */
[----:B------:R-:W-:Y:S01]  /*05d0*/  @!UP1 UMOV UR6, 0x400 ;  /* 0x0000040000069882 */ /* 0x000fe20000000000 */
[----:B------:R-:W-:Y:S01]  /*05e0*/  LEA.HI R3, R3, R2, RZ, 0x2 ;  /* 0x0000000203037211 */ /* 0x000fe200078f10ff */
[----:B------:R-:W-:Y:S01]  /*05f0*/  IMAD.IADD R11, R0, 0x1, -R11 ;  /* 0x00000001000b7824 */ /* 0x000fe200078e0a0b */
[----:B------:R-:W-:Y:S01]  /*0600*/  @!UP2 UMOV UR9, 0x400 ;  /* 0x000004000009a882 */ /* 0x000fe20000000000 */
[----:B------:R-:W-:Y:S01]  /*0610*/  IMAD.IADD R12, R9, 0x1, -R12 ;  /* 0x00000001090c7824 */ /* 0x000fe200078e0a0c */
[----:B------:R-:W-:Y:S01]  /*0620*/  LOP3.LUT R3, R3, 0xfffffffc, RZ, 0xc0, !PT ;  /* 0xfffffffc03037812 */ /* 0x000fe200078ec0ff */
[----:B------:R-:W5:Y:S01]  /*0630*/  @!UP2 S2UR UR10, SR_CgaCtaId ;  /* 0x00000000000aa9c3 */ /* 0x000f620000008800 */
[----:B-1----:R-:W-:Y:S01]  /*0640*/  IMAD.MOV R13, RZ, RZ, -R13 ;  /* 0x000000ffff0d7224 */ /* 0x002fe200078e0a0d */
[----:B------:R-:W-:Y:S01]  /*0650*/  VOTEU.ALL UP3, P1 ;  /* 0x00000000003f7886 */ /* 0x000fe20000860000 */
[----:B------:R-:W-:Y:S01]  /*0660*/  IMAD R11, R12, 0x4, R11 ;  /* 0x000000040c0b7824 */ /* 0x000fe200078e020b */
[----:B------:R-:W-:Y:S01]  /*0670*/  VOTEU.ALL UP4, P1 ;  /* 0x00000000003f7886 */ /* 0x000fe20000880000 */
[----:B------:R-:W-:Y:S01]  /*0680*/  IMAD.IADD R9, R2, 0x1, -R3 ;  /* 0x0000000102097824 */ /* 0x000fe200078e0a03 */
[----:B0-----:R-:W-:Y:S01]  /*0690*/  I2FP.F32.U32 R2, R6 ;  /* 0x0000000600027245 */ /* 0x001fe20000201000 */
[----:B---3--:R-:W-:Y:S01]  /*06a0*/  IMAD R21, R14, R13, UR12 ;  /* 0x0000000c0e157e24 */ /* 0x008fe2000f8e020d */
[C---:B------:R-:W-:Y:S01]  /*06b0*/  LEA.HI R0, R11.reuse, R11, RZ, 0x1 ;  /* 0x0000000b0b007211 */ /* 0x040fe200078f08ff */
[C---:B------:R-:W-:Y:S01]  /*06c0*/  IMAD.SHL.U32 R56, R11.reuse, 0x4, RZ ;  /* 0x000000040b387824 */ /* 0x040fe200078e00ff */
[----:B------:R-:W-:Y:S01]  /*06d0*/  VOTEU.ALL UP5, P1 ;  /* 0x00000000003f7886 */ /* 0x000fe200008a0000 */
[----:B------:R-:W-:Y:S01]  /*06e0*/  FMUL R2, R2, UR4 ;  /* 0x0000000402027c20 */ /* 0x000fe20008400000 */
[----:B------:R-:W-:Y:S01]  /*06f0*/  LOP3.LUT R0, R0, 0xfffffffe, RZ, 0xc0, !PT ;  /* 0xfffffffe00007812 */ /* 0x000fe200078ec0ff */
[----:B------:R-:W-:Y:S01]  /*0700*/  UMOV UR4, 0x20 ;  /* 0x0000002000047882 */ /* 0x000fe20000000000 */
[----:B------:R-:W-:Y:S01]  /*0710*/  LOP3.LUT R56, R11, 0xc, R56, 0x78, !PT ;  /* 0x0000000c0b387812 */ /* 0x000fe200078e7838 */
[----:B------:R-:W-:-:S04]  /*0720*/  @!UP1 UIADD3 UR4, -UR4, 0x100000, URZ ;  /* 0x0010000004049890 */ /* 0x000fc8000fffe13f */
[----:B------:R-:W-:Y:S02]  /*0730*/  @!UP1 USHF.L.U32 UR5, UR4, 0xb, URZ ;  /* 0x0000000b04059899 */ /* 0x000fe4000800063f */
[----:B------:R-:W-:Y:S01]  /*0740*/  @!UP1 USHF.L.U32 UR4, UR4, 0x1, URZ ;  /* 0x0000000104049899 */ /* 0x000fe2000800063f */
[----:B----4-:R-:W-:Y:S01]  /*0750*/  ISETP.EQ.U32.AND P2, PT, R15, 0x1, PT ;  /* 0x000000010f00780c */ /* 0x010fe20003f42070 */
[----:B------:R-:W-:Y:S01]  /*0760*/  IMAD.IADD R0, R11, 0x1, -R0 ;  /* 0x000000010b007824 */ /* 0x000fe200078e0a00 */
[----:B------:R-:W0:Y:S01]  /*0770*/  F2I.U32.TRUNC.NTZ R2, R2 ;  /* 0x0000000200027305 */ /* 0x000e22000020f000 */
[----:B--2---:R-:W-:Y:S01]  /*0780*/  @!UP1 ULEA UR8, UR7, UR6, 0x18 ;  /* 0x0000000607089291 */ /* 0x004fe2000f8ec03f */
[----:B------:R-:W-:Y:S01]  /*0790*/  R2UR UR43, R16 ;  /* 0x00000000102b72ca */ /* 0x000fe200000e0000 */
[----:B------:R-:W-:-:S04]  /*07a0*/  @!UP2 UIADD3 UR6, -UR11, 0x100000, URZ ;  /* 0x001000000b06a890 */ /* 0x000fc8000fffe13f */
[----:B------:R-:W-:Y:S02]  /*07b0*/  @!UP2 USHF.L.U32 UR7, UR6, 0xb, URZ ;  /* 0x0000000b0607a899 */ /* 0x000fe4000800063f */
[----:B------:R-:W-:Y:S01]  /*07c0*/  @!UP2 USHF.L.U32 UR6, UR6, 0x1, URZ ;  /* 0x000000010606a899 */ /* 0x000fe2000800063f */
[----:B------:R-:W-:Y:S01]  /*07d0*/  ISETP.NE.AND P3, PT, R0, R21, PT ;  /* 0x000000150000720c */ /* 0x000fe20003f65270 */
[----:B------:R-:W-:Y:S01]  /*07e0*/  VOTEU.ALL UP1, P0 ;  /* 0x00000000003f7886 */ /* 0x000fe20000020000 */
[----:B-----5:R-:W-:Y:S01]  /*07f0*/  @!UP2 ULEA UR9, UR10, UR9, 0x18 ;  /* 0x000000090a09a291 */ /* 0x020fe2000f8ec03f */
[----:B------:R-:W-:Y:S01]  /*0800*/  LOP3.LUT P0, RZ, R5, 0x7, RZ, 0xc0, !PT ;  /* 0x0000000705ff7812 */ /* 0x000fe2000780c0ff */
[----:B------:R-:W-:Y:S01]  /*0810*/  VOTEU.ALL UP2, P1 ;  /* 0x00000000003f7886 */ /* 0x000fe20000840000 */
[----:B------:R-:W-:Y:S02]  /*0820*/  ISETP.NE.AND P1, PT, R9, 0x3, PT ;  /* 0x000000030900780c */ /* 0x000fe40003f25270 */
[----:B------:R-:W-:-:S02]  /*0830*/  ISETP.LT.U32.AND P0, PT, R56, 0x2, !P0 ;  /* 0x000000023800780c */ /* 0x000fc40004701070 */
[----:B------:R-:W-:Y:S01]  /*0840*/  ISETP.EQ.OR P1, PT, R9, RZ, !P1 ;  /* 0x000000ff0900720c */ /* 0x000fe20004f22670 */
[----:B------:R-:W1:Y:S02]  /*0850*/  FENCE.VIEW.ASYNC.S ;  /* 0x00000000000073c6 */ /* 0x000e640000000000 */
[----:B-1----:R1:W2:Y:S01]  /*0860*/  @!UP0 SYNCS.EXCH.64 URZ, [UR8+0xa0], UR4 ;  /* 0x0000a004083f85b2 */ /* 0x0022a20008000100 */
[----:B0-----:R-:W-:Y:S01]  /*0870*/  IMAD.MOV R20, RZ, RZ, -R2 ;  /* 0x000000ffff147224 */ /* 0x001fe200078e0a02 */
[----:B------:R-:W-:-:S03]  /*0880*/  @P3 LEA.HI R0, R56, R56, RZ, 0x1 ;  /* 0x0000003838003211 */ /* 0x000fc600078f08ff */
[----:B------:R-:W-:Y:S01]  /*0890*/  IMAD R3, R25, R20, R6 ;  /* 0x0000001419037224 */ /* 0x000fe200078e0206 */
[----:B------:R-:W-:Y:S02]  /*08a0*/  ISETP.EQ.AND P1, PT, R10, RZ, P1 ;  /* 0x000000ff0a00720c */ /* 0x000fe40000f22270 */
[----:B------:R-:W-:Y:S02]  /*08b0*/  @P3 SHF.R.S32.HI R0, RZ, 0x1, R0 ;  /* 0x00000001ff003819 */ /* 0x000fe40000011400 */
[----:B------:R-:W-:Y:S02]  /*08c0*/  SEL R23, RZ, 0x1, !P1 ;  /* 0x00000001ff177807 */ /* 0x000fe40004800000 */
[----:B------:R-:W-:Y:S02]  /*08d0*/  @P3 ISETP.NE.AND P5, PT, R0, R3, PT ;  /* 0x000000030000320c */ /* 0x000fe40003fa5270 */
[----:B------:R-:W-:Y:S01]  /*08e0*/  SEL R0, RZ, 0x1, !P0 ;  /* 0x00000001ff007807 */ /* 0x000fe20004000000 */
[----:B------:R1:W0:Y:S01]  /*08f0*/  @!UP1 SYNCS.EXCH.64 URZ, [UR8+0xa8], UR4 ;  /* 0x0000a804083f95b2 */ /* 0x0002220008000100 */
[----:B------:R-:W-:Y:S01]  /*0900*/  NOP ;  /* 0x0000000000007918 */ /* 0x000fe20000000000 */
[----:B------:R-:W-:-:S02]  /*0910*/  @P3 SEL R57, RZ, 0x1, P5 ;  /* 0x00000001ff393807 */ /* 0x000fc40002800000 */
[----:B------:R-:W-:Y:S02]  /*0920*/  SEL R23, R23, 0x2, P6 ;  /* 0x0000000217177807 */ /* 0x000fe40003000000 */
[----:B------:R-:W-:Y:S01]  /*0930*/  LOP3.LUT R57, R57, R0, RZ, 0xc0, !PT ;  /* 0x0000000039397212 */ /* 0x000fe200078ec0ff */
[----:B------:R1:W3:Y:S01]  /*0940*/  @!UP2 SYNCS.EXCH.64 URZ, [UR9+0x80], UR6 ;  /* 0x00008006093fa5b2 */ /* 0x0002e20008000100 */
[----:B------:R1:W4:Y:S01]  /*0950*/  @!UP3 SYNCS.EXCH.64 URZ, [UR9+0x88], UR6 ;  /* 0x00008806093fb5b2 */ /* 0x0003220008000100 */
[----:B------:R1:W0:Y:S01]  /*0960*/  @!UP4 SYNCS.EXCH.64 URZ, [UR9+0x90], UR6 ;  /* 0x00009006093fc5b2 */ /* 0x0002220008000100 */
[----:B------:R1:W0:Y:S01]  /*0970*/  @!UP5 SYNCS.EXCH.64 URZ, [UR9+0x98], UR6 ;  /* 0x00009806093fd5b2 */ /* 0x0002220008000100 */
[----:B------:R-:W-:Y:S01]  /*0980*/  NOP ;  /* 0x0000000000007918 */ /* 0x000fe20000000000 */
[----:B-12---:R-:W-:Y:S05]  /*0990*/  @!P2 BRA `(.L_x_3) ;  /* 0x000000000008a947 */ /* 0x006fea0003800000 */
[----:B0--34-:R-:W-:Y:S01]  /*09a0*/  UCGABAR_ARV ;  /* 0x00000000000079c7 */ /* 0x019fe20008000000 */
[----:B------:R-:W-:Y:S05]  /*09b0*/  BRA `(.L_x_4) ;  /* 0x0000000000047947 */ /* 0x000fea0003800000 */
.L_x_3:
[----:B0--34-:R-:W-:Y:S01]  /*09c0*/  NOP ;  /* 0x0000000000007918 */ /* 0x019fe20000000000 */
.L_x_4:
[----:B------:R-:W-:Y:S01]  /*09d0*/  ULDC.64 UR4, c[0x0][0x598] ;  /* 0x0001660000047ab9 */ /* 0x000fe20000000a00 */
[----:B------:R-:W-:Y:S01]  /*09e0*/  ULDC.64 UR36, c[0x0][0x208] ;  /* 0x0000820000247ab9 */ /* 0x000fe20000000a00 */
[----:B------:R-:W-:-:S04]  /*09f0*/  ISETP.NE.U32.AND P0, PT, RZ, UR4, PT ;  /* 0x00000004ff007c0c */ /* 0x000fc8000bf05070 */
[----:B------:R-:W-:-:S13]  /*0a00*/  ISETP.NE.AND.EX P0, PT, RZ, UR5, PT, P0 ;  /* 0x00000005ff007c0c */ /* 0x000fda000bf05300 */
[----:B------:R-:W-:Y:S05]  /*0a10*/  @!P0 BRA `(.L_x_5) ;  /* 0x00000000001c8947 */ /* 0x000fea0003800000 */
[----:B------:R-:W0:Y:S02]  /*0a20*/  LDC.64 R2, c[0x0][0x598] ;  /* 0x00016600ff027b82 */ /* 0x000e240000000a00 */
[----:B0-----:R-:W2:Y:S02]  /*0a30*/  LDG.E.64 R2, desc[UR36][R2.64] ;  /* 0x0000002402027981 */ /* 0x001ea4000c1e1b00 */
[----:B--2---:R-:W-:-:S04]  /*0a40*/  ISETP.NE.U32.AND P0, PT, R2, RZ, PT ;  /* 0x000000ff0200720c */ /* 0x004fc80003f05070 */
[----:B------:R-:W-:-:S13]  /*0a50*/  ISETP.NE.AND.EX P0, PT, R3, RZ, PT, P0 ;  /* 0x000000ff0300720c */ /* 0x000fda0003f05300 */
[----:B------:R-:W-:Y:S05]  /*0a60*/  @!P0 BRA `(.L_x_5) ;  /* 0x0000000000088947 */ /* 0x000fea0003800000 */
[----:B------:R0:W5:Y:S01]  /*0a70*/  LD.E R58, desc[UR36][R2.64] ;  /* 0x00000024023a7980 */ /* 0x000162000c101900 */
[----:B------:R-:W-:Y:S05]  /*0a80*/  BRA `(.L_x_6) ;  /* 0x0000000000247947 */ /* 0x000fea0003800000 */
.L_x_5:
[----:B------:R-:W-:Y:S02]  /*0a90*/  ULDC.64 UR4, c[0x0][0x588] ;  /* 0x0001620000047ab9 */ /* 0x000fe40000000a00 */
[----:B------:R-:W-:-:S04]  /*0aa0*/  ISETP.NE.U32.AND P0, PT, RZ, UR4, PT ;  /* 0x00000004ff007c0c */ /* 0x000fc8000bf05070 */
[----:B------:R-:W-:-:S13]  /*0ab0*/  ISETP.NE.AND.EX P0, PT, RZ, UR5, PT, P0 ;  /* 0x00000005ff007c0c */ /* 0x000fda000bf05300 */
[----:B------:R-:W-:Y:S05]  /*0ac0*/  @!P0 BRA `(.L_x_7) ;  /* 0x00000000000c8947 */ /* 0x000fea0003800000 */
[----:B------:R-:W0:Y:S02]  /*0ad0*/  LDC.64 R58, c[0x0][0x588] ;  /* 0x00016200ff3a7b82 */ /* 0x000e240000000a00 */
[----:B0-----:R1:W5:Y:S01]  /*0ae0*/  LDG.E R58, desc[UR36][R58.64] ;  /* 0x000000243a3a7981 */ /* 0x001362000c1e1900 */
[----:B------:R-:W-:Y:S05]  /*0af0*/  BRA `(.L_x_6) ;  /* 0x0000000000087947 */ /* 0x000fea0003800000 */
.L_x_7:
[----:B------:R-:W-:Y:S02]  /*0b00*/  ULDC UR4, c[0x0][0x580] ;  /* 0x0001600000047ab9 */ /* 0x000fe40000000800 */
[----:B------:R-:W-:-:S07]  /*0b10*/  IMAD.U32 R58, RZ, RZ, UR4 ;  /* 0x00000004ff3a7e24 */ /* 0x000fce000f8e00ff */
.L_x_6:
[----:B------:R-:W-:Y:S02]  /*0b20*/  ULDC.64 UR4, c[0x0][0x5a0] ;  /* 0x0001680000047ab9 */ /* 0x000fe40000000a00 */
[----:B------:R-:W-:-:S04]  /*0b30*/  ISETP.NE.U32.AND P0, PT, RZ, UR4, PT ;  /* 0x00000004ff007c0c */ /* 0x000fc8000bf05070 */
[----:B------:R-:W-:-:S13]  /*0b40*/  ISETP.NE.AND.EX P0, PT, RZ, UR5, PT, P0 ;  /* 0x00000005ff007c0c */ /* 0x000fda000bf05300 */
[----:B------:R-:W-:Y:S05]  /*0b50*/  @!P0 BRA `(.L_x_8) ;  /* 0x00000000001c8947 */ /* 0x000fea0003800000 */
[----:B0-----:R-:W0:Y:S02]  /*0b60*/  LDC.64 R2, c[0x0][0x5a0] ;  /* 0x00016800ff027b82 */ /* 0x001e240000000a00 */
[----:B0-----:R-:W2:Y:S02]  /*0b70*/  LDG.E.64 R2, desc[UR36][R2.64] ;  /* 0x0000002402027981 */ /* 0x001ea4000c1e1b00 */
[----:B--2---:R-:W-:-:S04]  /*0b80*/  ISETP.NE.U32.AND P0, PT, R2, RZ, PT ;  /* 0x000000ff0200720c */ /* 0x004fc80003f05070 */
[----:B------:R-:W-:-:S13]  /*0b90*/  ISETP.NE.AND.EX P0, PT, R3, RZ, PT, P0 ;  /* 0x000000ff0300720c */ /* 0x000fda0003f05300 */
[----:B------:R-:W-:Y:S05]  /*0ba0*/  @!P0 BRA `(.L_x_8) ;  /* 0x0000000000088947 */ /* 0x000fea0003800000 */
[----:B-1----:R0:W5:Y:S01]  /*0bb0*/  LD.E R59, desc[UR36][R2.64] ;  /* 0x00000024023b7980 */ /* 0x002162000c101900 */
[----:B------:R-:W-:Y:S05]  /*0bc0*/  BRA `(.L_x_9) ;  /* 0x0000000000247947 */ /* 0x000fea0003800000 */
.L_x_8:
[----:B------:R-:W-:Y:S02]  /*0bd0*/  ULDC.64 UR4, c[0x0][0x590] ;  /* 0x0001640000047ab9 */ /* 0x000fe40000000a00 */
[----:B------:R-:W-:-:S04]  /*0be0*/  ISETP.NE.U32.AND P0, PT, RZ, UR4, PT ;  /* 0x00000004ff007c0c */ /* 0x000fc8000bf05070 */
[----:B------:R-:W-:-:S13]  /*0bf0*/  ISETP.NE.AND.EX P0, PT, RZ, UR5, PT, P0 ;  /* 0x00000005ff007c0c */ /* 0x000fda000bf05300 */
[----:B------:R-:W-:Y:S05]  /*0c00*/  @!P0 BRA `(.L_x_10) ;  /* 0x00000000000c8947 */ /* 0x000fea0003800000 */
[----:B0-----:R-:W1:Y:S02]  /*0c10*/  LDC.64 R2, c[0x0][0x590] ;  /* 0x00016400ff027b82 */ /* 0x001e640000000a00 */
[----:B-1----:R1:W5:Y:S01]  /*0c20*/  LDG.E R59, desc[UR36][R2.64] ;  /* 0x00000024023b7981 */ /* 0x002362000c1e1900 */
[----:B------:R-:W-:Y:S05]  /*0c30*/  BRA `(.L_x_9) ;  /* 0x0000000000087947 */ /* 0x000fea0003800000 */
.L_x_10:
[----:B------:R-:W-:Y:S02]  /*0c40*/  ULDC UR4, c[0x0][0x584] ;  /* 0x0001610000047ab9 */ /* 0x000fe40000000800 */
[----:B-1----:R-:W-:-:S07]  /*0c50*/  IMAD.U32 R59, RZ, RZ, UR4 ;  /* 0x00000004ff3b7e24 */ /* 0x002fce000f8e00ff */
.L_x_9:
[----:B01----:R-:W0:Y:S01]  /*0c60*/  LDC R2, c[0x0][0x65c] ;  /* 0x00019700ff027b82 */ /* 0x003e220000000800 */
[----:B------:R-:W-:Y:S01]  /*0c70*/  ULDC UR6, c[0x0][0x28c] ;  /* 0x0000a30000067ab9 */ /* 0x000fe20000000800 */
[----:B------:R-:W-:Y:S01]  /*0c80*/  ISETP.NE.AND P0, PT, R10, 0x2, PT ;  /* 0x000000020a00780c */ /* 0x000fe20003f05270 */
[----:B------:R-:W-:Y:S01]  /*0c90*/  UIADD3 UR6, UR6, 0x3f, URZ ;  /* 0x0000003f06067890 */ /* 0x000fe2000fffe03f */
[----:B------:R-:W-:Y:S01]  /*0ca0*/  IMAD.U32 R10, RZ, RZ, UR12 ;  /* 0x0000000cff0a7e24 */ /* 0x000fe2000f8e00ff */
[----:B------:R-:W-:Y:S01]  /*0cb0*/  UMOV UR38, URZ ;  /* 0x0000003f00267c82 */ /* 0x000fe20008000000 */
[----:B------:R-:W-:Y:S01]  /*0cc0*/  UMOV UR39, URZ ;  /* 0x0000003f00277c82 */ /* 0x000fe20008000000 */
[----:B------:R-:W-:Y:S01]  /*0cd0*/  USHF.R.S32.HI UR7, URZ, 0x1f, UR6 ;  /* 0x0000001f3f077899 */ /* 0x000fe20008011406 */
[----:B------:R-:W-:-:S03]  /*0ce0*/  ULDC.64 UR8, c[0x0][0x650] ;  /* 0x0001940000087ab9 */ /* 0x000fc60000000a00 */
[----:B------:R-:W-:-:S04]  /*0cf0*/  ULEA.HI UR7, UR7, UR6, URZ, 0x6 ;  /* 0x0000000607077291 */ /* 0x000fc8000f8f303f */
[----:B------:R-:W-:Y:S01]  /*0d00*/  USHF.R.S32.HI UR40, URZ, 0x6, UR7 ;  /* 0x000000063f287899 */ /* 0x000fe20008011407 */
[----:B0-----:R-:W-:-:S13]  /*0d10*/  ISETP.NE.AND P1, PT, R2, 0x1, PT ;  /* 0x000000010200780c */ /* 0x001fda0003f25270 */
[----:B------:R-:W0:Y:S01]  /*0d20*/  @P1 LDC R17, c[0x0][0x10] ;  /* 0x00000400ff111b82 */ /* 0x000e220000000800 */
[----:B------:R-:W-:Y:S02]  /*0d30*/  @P1 IMAD.MOV.U32 R7, RZ, RZ, RZ ;  /* 0x000000ffff071224 */ /* 0x000fe400078e00ff */
[----:B------:R-:W-:-:S05]  /*0d40*/  @P1 IMAD.MOV.U32 R11, RZ, RZ, RZ ;  /* 0x000000ffff0b1224 */ /* 0x000fca00078e00ff */
[----:B------:R-:W1:Y:S01]  /*0d50*/  @!P1 LDC R3, c[0x0][0xc] ;  /* 0x00000300ff039b82 */ /* 0x000e620000000800 */
[----:B------:R-:W-:Y:S01]  /*0d60*/  ULDC UR4, c[0x0][0xc] ;  /* 0x0000030000047ab9 */ /* 0x000fe20000000800 */
[----:B------:R-:W-:Y:S02]  /*0d70*/  ULDC UR5, c[0x0][0x10] ;  /* 0x0000040000057ab9 */ /* 0x000fe40000000800 */
[----:B------:R-:W-:-:S04]  /*0d80*/  UIMAD.WIDE.U32 UR4, UR4, UR5, URZ ;  /* 0x00000005040472a5 */ /* 0x000fc8000f8e003f */
[----:B------:R-:W2:Y:S01]  /*0d90*/  LDC R0, c[0x0][0x14] ;  /* 0x00000500ff007b82 */ /* 0x000ea20000000800 */
[----:B0-----:R-:W-:-:S04]  /*0da0*/  @P1 IMAD.WIDE.U32 R16, R17, UR12, R6 ;  /* 0x0000000c11101c25 */ /* 0x001fc8000f8e0006 */
[----:B------:R-:W-:Y:S02]  /*0db0*/  @P1 IMAD.IADD R17, R17, 0x1, R11 ;  /* 0x0000000111111824 */ /* 0x000fe400078e020b */
[----:B------:R-:W-:Y:S02]  /*0dc0*/  IMAD.MOV.U32 R11, RZ, RZ, RZ ;  /* 0x000000ffff0b7224 */ /* 0x000fe400078e00ff */
[----:B-1----:R-:W-:-:S04]  /*0dd0*/  @!P1 IMAD.WIDE.U32 R10, R6, R3, R10 ;  /* 0x00000003060a9225 */ /* 0x002fc800078e000a */
[----:B------:R-:W-:Y:S02]  /*0de0*/  @!P1 IMAD.MOV.U32 R16, RZ, RZ, R10 ;  /* 0x000000ffff109224 */ /* 0x000fe400078e000a */
[----:B--2---:R-:W-:-:S04]  /*0df0*/  IMAD.WIDE.U32 R12, R0, UR4, RZ ;  /* 0x00000004000c7c25 */ /* 0x004fc8000f8e00ff */
[----:B------:R-:W-:Y:S01]  /*0e00*/  IMAD R3, R0, UR5, RZ ;  /* 0x0000000500037c24 */ /* 0x000fe2000f8e02ff */
[----:B------:R0:W-:Y:S01]  /*0e10*/  STL.64 [R1], R12 ;  /* 0x0000000c01007387 */ /* 0x0001e20000100a00 */
[----:B------:R-:W-:Y:S02]  /*0e20*/  @!P1 IMAD.MOV.U32 R17, RZ, RZ, R11 ;  /* 0x000000ffff119224 */ /* 0x000fe400078e000b */
[----:B------:R-:W-:Y:S01]  /*0e30*/  IMAD.IADD R0, R13, 0x1, R3 ;  /* 0x000000010d007824 */ /* 0x000fe200078e0203 */
[----:B------:R-:W-:Y:S06]  /*0e40*/  @P0 BRA `(.L_x_11) ;  /* 0x0000000000280947 */ /* 0x000fec0003800000 */
[----:B------:R-:W-:Y:S01]  /*0e50*/  UIMAD.WIDE.U32 UR4, UR40, 0x24924925, URZ ;  /* 0x24924925280478a5 */ /* 0x000fe2000f8e003f */
[----:B------:R-:W-:Y:S01]  /*0e60*/  IADD3 R16, P0, R16, R12, RZ ;  /* 0x0000000c10107210 */ /* 0x000fe20007f1e0ff */
[----:B------:R-:W-:Y:S02]  /*0e70*/  UISETP.GE.U32.AND UP0, UPT, UR40, 0x7, UPT ;  /* 0x000000072800788c */ /* 0x000fe4000bf06070 */
[----:B------:R-:W-:Y:S02]  /*0e80*/  UIADD3 UR4, -UR5, UR40, URZ ;  /* 0x0000002805047290 */ /* 0x000fe4000fffe13f */
[----:B------:R-:W-:Y:S01]  /*0e90*/  IMAD.X R17, R0, 0x1, R17, P0 ;  /* 0x0000000100117824 */ /* 0x000fe200000e0611 */
[----:B------:R-:W-:Y:S01]  /*0ea0*/  UMOV UR39, URZ ;  /* 0x0000003f00277c82 */ /* 0x000fe20008000000 */
[----:B------:R-:W-:-:S04]  /*0eb0*/  ULEA.HI UR4, UR4, UR5, URZ, 0x1f ;  /* 0x0000000504047291 */ /* 0x000fc8000f8ff83f */
[----:B------:R-:W-:-:S04]  /*0ec0*/  USHF.R.U32.HI UR4, URZ, 0x2, UR4 ;  /* 0x000000023f047899 */ /* 0x000fc80008011604 */
[----:B------:R-:W-:Y:S02]  /*0ed0*/  @UP0 ULOP3.LUT UR39, UR4, 0x1, URZ, 0xc0, !UPT ;  /* 0x0000000104270892 */ /* 0x000fe4000f8ec03f */
[----:B------:R-:W-:-:S12]  /*0ee0*/  UIMAD UR38, UR4, -0x7, UR40 ;  /* 0xfffffff9042678a4 */ /* 0x000fd8000f8e0228 */
.L_x_11:
[----:B------:R-:W-:Y:S01]  /*0ef0*/  ISETP.GE.U32.AND P0, PT, R16, UR8, PT ;  /* 0x0000000810007c0c */ /* 0x000fe2000bf06070 */
[----:B------:R-:W-:Y:S01]  /*0f00*/  IMAD.MOV.U32 R22, RZ, RZ, -0x1 ;  /* 0xffffffffff167424 */ /* 0x000fe200078e00ff */
[----:B------:R-:W-:Y:S01]  /*0f10*/  PRMT R3, RZ, 0x7610, R3 ;  /* 0x00007610ff037816 */ /* 0x000fe20000000003 */
[----:B------:R-:W-:Y:S01]  /*0f20*/  IMAD.MOV.U32 R18, RZ, RZ, -0x1 ;  /* 0xffffffffff127424 */ /* 0x000fe200078e00ff */
[----:B------:R-:W-:Y:S01]  /*0f30*/  ISETP.GE.U32.AND.EX P0, PT, R17, UR9, PT, P0 ;  /* 0x0000000911007c0c */ /* 0x000fe2000bf06100 */
[----:B------:R-:W-:-:S12]  /*0f40*/  IMAD.MOV.U32 R19, RZ, RZ, -0x1 ;  /* 0xffffffffff137424 */ /* 0x000fd800078e00ff */
[----:B------:R-:W-:Y:S05]  /*0f50*/  @P0 BRA `(.L_x_12) ;  /* 0x0000000400280947 */ /* 0x000fea0003800000 */
[----:B------:R-:W1:Y:S01]  /*0f60*/  LDC.64 R26, c[0x0][0x628] ;  /* 0x00018a00ff1a7b82 */ /* 0x000e620000000a00 */
[----:B------:R-:W-:Y:S02]  /*0f70*/  IMAD.MOV.U32 R10, RZ, RZ, R16 ;  /* 0x000000ffff0a7224 */ /* 0x000fe400078e0010 */
[----:B------:R-:W-:-:S05]  /*0f80*/  IMAD.MOV.U32 R11, RZ, RZ, R17 ;  /* 0x000000ffff0b7224 */ /* 0x000fca00078e0011 */
[----:B------:R-:W2:Y:S08]  /*0f90*/  LDC R18, c[0x0][0x630] ;  /* 0x00018c00ff127b82 */ /* 0x000eb00000000800 */
[----:B------:R-:W3:Y:S01]  /*0fa0*/  LDC.64 R28, c[0x0][0x620] ;  /* 0x00018800ff1c7b82 */ /* 0x000ee20000000a00 */
[----:B-1----:R-:W-:-:S04]  /*0fb0*/  ISETP.NE.U32.AND P0, PT, R26, RZ, PT ;  /* 0x000000ff1a00720c */ /* 0x002fc80003f05070 */
[----:B------:R-:W-:-:S13]  /*0fc0*/  ISETP.NE.AND.EX P0, PT, R27, RZ, PT, P0 ;  /* 0x000000ff1b00720c */ /* 0x000fda0003f05300 */
[----:B--23--:R-:W-:Y:S05]  /*0fd0*/  @!P0 BRA `(.L_x_13) ;  /* 0x0000000000288947 */ /* 0x00cfea0003800000 */
[----:B------:R-:W1:Y:S02]  /*0fe0*/  LDC R3, c[0x0][0x634] ;  /* 0x00018d00ff037b82 */ /* 0x000e640000000800 */
[----:B-1----:R-:W-:-:S05]  /*0ff0*/  IADD3 R3, P0, R16, R3, RZ ;  /* 0x0000000310037210 */ /* 0x002fca0007f1e0ff */
[----:B------:R-:W-:-:S04]  /*1000*/  IMAD.X R19, RZ, RZ, R17, P0 ;  /* 0x000000ffff137224 */ /* 0x000fc800000e0611 */
[----:B------:R-:W-:-:S04]  /*1010*/  IMAD.WIDE.U32 R10, R19, R26, RZ ;  /* 0x0000001a130a7225 */ /* 0x000fc800078e00ff */
[----:B0-----:R-:W-:-:S04]  /*1020*/  IMAD.WIDE.U32 R12, P0, R3, R27, R10 ;  /* 0x0000001b030c7225 */ /* 0x001fc8000780000a */
[----:B------:R-:W-:-:S04]  /*1030*/  IMAD.WIDE.U32 R10, R3, R26, RZ ;  /* 0x0000001a030a7225 */ /* 0x000fc800078e00ff */
[----:B------:R-:W-:Y:S01]  /*1040*/  IMAD.X R15, RZ, RZ, RZ, P0 ;  /* 0x000000ffff0f7224 */ /* 0x000fe200000e06ff */
[----:B------:R-:W-:Y:S01]  /*1050*/  IADD3 RZ, P0, R11, R12, RZ ;  /* 0x0000000c0bff7210 */ /* 0x000fe20007f1e0ff */
[----:B------:R-:W-:-:S04]  /*1060*/  IMAD.MOV.U32 R14, RZ, RZ, R13 ;  /* 0x000000ffff0e7224 */ /* 0x000fc800078e000d */
[----:B------:R-:W-:-:S08]  /*1070*/  IMAD.WIDE.U32.X R10, R19, R27, R14, P0 ;  /* 0x0000001b130a7225 */ /* 0x000fd000000e040e */
.L_x_13:
[----:B------:R-:W1:Y:S01]  /*1080*/  LDC.64 R32, c[0x0][0x640] ;  /* 0x00019000ff207b82 */ /* 0x000e620000000a00 */
[-CC-:B------:R-:W-:Y:S02]  /*1090*/  SHF.R.U64 R30, R10, R18.reuse, R11.reuse ;  /* 0x000000120a1e7219 */ /* 0x180fe4000000120b */
[----:B------:R-:W-:Y:S02]  /*10a0*/  SHF.R.U32.HI R3, RZ, R18, R11 ;  /* 0x00000012ff037219 */ /* 0x000fe4000001160b */
[----:B0-----:R-:W-:-:S03]  /*10b0*/  IADD3 R13, P0, RZ, -R30, RZ ;  /* 0x8000001eff0d7210 */ /* 0x001fc60007f1e0ff */
[----:B------:R-:W0:Y:S02]  /*10c0*/  LDC R14, c[0x0][0x618] ;  /* 0x00018600ff0e7b82 */ /* 0x000e240000000800 */
[----:B------:R-:W-:Y:S02]  /*10d0*/  IMAD.X R3, RZ, RZ, ~R3, P0 ;  /* 0x000000ffff037224 */ /* 0x000fe400000e0e03 */
[----:B------:R-:W-:-:S04]  /*10e0*/  IMAD.WIDE.U32 R10, R13, R28, R16 ;  /* 0x0000001c0d0a7225 */ /* 0x000fc800078e0010 */
[----:B------:R-:W2:Y:S01]  /*10f0*/  LDC R15, c[0x0][0x608] ;  /* 0x00018200ff0f7b82 */ /* 0x000ea20000000800 */
[----:B------:R-:W-:Y:S02]  /*1100*/  IMAD R12, R3, R28, RZ ;  /* 0x0000001c030c7224 */ /* 0x000fe400078e02ff */
[----:B------:R-:W-:Y:S02]  /*1110*/  IMAD.MOV.U32 R28, RZ, RZ, 0x1 ;  /* 0x00000001ff1c7424 */ /* 0x000fe400078e00ff */
[----:B------:R-:W-:Y:S02]  /*1120*/  IMAD R3, R13, R29, R12 ;  /* 0x0000001d0d037224 */ /* 0x000fe400078e020c */
[----:B------:R-:W-:Y:S01]  /*1130*/  IMAD.MOV.U32 R12, RZ, RZ, -0x1 ;  /* 0xffffffffff0c7424 */ /* 0x000fe200078e00ff */
[----:B------:R-:W3:Y:S01]  /*1140*/  LDC R31, c[0x0][0x658] ;  /* 0x00019600ff1f7b82 */ /* 0x000ee20000000800 */
[----:B------:R-:W-:Y:S01]  /*1150*/  IMAD.IADD R3, R11, 0x1, R3 ;  /* 0x000000010b037824 */ /* 0x000fe200078e0203 */
[----:B-1----:R-:W-:-:S04]  /*1160*/  ISETP.NE.U32.AND P0, PT, R32, RZ, PT ;  /* 0x000000ff2000720c */ /* 0x002fc80003f05070 */
[----:B------:R-:W-:Y:S02]  /*1170*/  ISETP.NE.AND.EX P0, PT, R33, RZ, PT, P0 ;  /* 0x000000ff2100720c */ /* 0x000fe40003f05300 */
[----:B------:R-:W1:Y:S01]  /*1180*/  LDC R24, c[0x0][0x600] ;  /* 0x00018000ff187b82 */ /* 0x000e620000000800 */
[-CC-:B0-----:R-:W-:Y:S02]  /*1190*/  SHF.R.U64 R27, R10, R14.reuse, R3.reuse ;  /* 0x0000000e0a1b7219 */ /* 0x181fe40000001203 */
[----:B------:R-:W-:-:S05]  /*11a0*/  SHF.R.U32.HI R10, RZ, R14, R3 ;  /* 0x0000000eff0a7219 */ /* 0x000fca0000011603 */
[----:B------:R-:W0:Y:S01]  /*11b0*/  LDC R22, c[0x0][0x648] ;  /* 0x00019200ff167b82 */ /* 0x000e220000000800 */
[-CC-:B--2---:R-:W-:Y:S02]  /*11c0*/  SHF.R.U64 R35, R27, R15.reuse, R10.reuse ;  /* 0x0000000f1b237219 */ /* 0x184fe4000000120a */
[----:B------:R-:W-:-:S05]  /*11d0*/  SHF.R.U32.HI R10, RZ, R15, R10 ;  /* 0x0000000fff0a7219 */ /* 0x000fca000001160a */
[----:B------:R-:W2:Y:S01]  /*11e0*/  LDC R26, c[0x0][0x638] ;  /* 0x00018e00ff1a7b82 */ /* 0x000ea20000000800 */
[-CC-:B---3--:R-:W-:Y:S02]  /*11f0*/  SHF.R.U64 R34, R35, R31.reuse, R10.reuse ;  /* 0x0000001f23227219 */ /* 0x188fe4000000120a */
[-C--:B------:R-:W-:Y:S02]  /*1200*/  SHF.L.U32 R3, R12, R31.reuse, RZ ;  /* 0x0000001f0c037219 */ /* 0x080fe400000006ff */
[----:B------:R-:W-:Y:S01]  /*1210*/  SHF.R.U32.HI R11, RZ, R31, R10 ;  /* 0x0000001fff0b7219 */ /* 0x000fe2000001160a */
[----:B------:R-:W-:Y:S01]  /*1220*/  IMAD.MOV.U32 R10, RZ, RZ, R34 ;  /* 0x000000ffff0a7224 */ /* 0x000fe200078e0022 */
[----:B------:R-:W-:Y:S01]  /*1230*/  LOP3.LUT R18, RZ, R3, RZ, 0x33, !PT ;  /* 0x00000003ff127212 */ /* 0x000fe200078e33ff */
[----:B------:R-:W3:Y:S01]  /*1240*/  LDC R29, c[0x0][0x610] ;  /* 0x00018400ff1d7b82 */ /* 0x000ee20000000800 */
[----:B------:R-:W-:Y:S05]  /*1250*/  @!P0 BRA `(.L_x_14) ;  /* 0x0000000000288947 */ /* 0x000fea0003800000 */
[----:B------:R-:W4:Y:S02]  /*1260*/  LDC R3, c[0x0][0x64c] ;  /* 0x00019300ff037b82 */ /* 0x000f240000000800 */
[----:B----4-:R-:W-:-:S05]  /*1270*/  IADD3 R3, P0, R34, R3, RZ ;  /* 0x0000000322037210 */ /* 0x010fca0007f1e0ff */
[----:B------:R-:W-:-:S04]  /*1280*/  IMAD.X R19, RZ, RZ, R11, P0 ;  /* 0x000000ffff137224 */ /* 0x000fc800000e060b */
[----:B------:R-:W-:-:S04]  /*1290*/  IMAD.WIDE.U32 R10, R19, R32, RZ ;  /* 0x00000020130a7225 */ /* 0x000fc800078e00ff */
[----:B------:R-:W-:-:S04]  /*12a0*/  IMAD.WIDE.U32 R12, P0, R3, R33, R10 ;  /* 0x00000021030c7225 */ /* 0x000fc8000780000a */
[----:B------:R-:W-:-:S04]  /*12b0*/  IMAD.WIDE.U32 R10, R3, R32, RZ ;  /* 0x00000020030a7225 */ /* 0x000fc800078e00ff */
[----:B------:R-:W-:Y:S01]  /*12c0*/  IMAD.X R15, RZ, RZ, RZ, P0 ;  /* 0x000000ffff0f7224 */ /* 0x000fe200000e06ff */
[----:B------:R-:W-:Y:S01]  /*12d0*/  IADD3 RZ, P0, R11, R12, RZ ;  /* 0x0000000c0bff7210 */ /* 0x000fe20007f1e0ff */
[----:B------:R-:W-:-:S04]  /*12e0*/  IMAD.MOV.U32 R14, RZ, RZ, R13 ;  /* 0x000000ffff0e7224 */ /* 0x000fc800078e000d */
[----:B------:R-:W-:-:S08]  /*12f0*/  IMAD.WIDE.U32.X R10, R19, R33, R14, P0 ;  /* 0x00000021130a7225 */ /* 0x000fd000000e040e */
.L_x_14:
[----:B0-----:R-:W-:Y:S01]  /*1300*/  SHF.R.U64 R7, R10, R22, R11 ;  /* 0x000000160a077219 */ /* 0x001fe2000000120b */
[----:B-1----:R-:W-:Y:S01]  /*1310*/  VIADD R10, R24, 0xffffffff ;  /* 0xffffffff180a7836 */ /* 0x002fe20000000000 */
[----:B------:R-:W-:Y:S01]  /*1320*/  SHF.L.U32 R3, R28, R31, RZ ;  /* 0x0000001f1c037219 */ /* 0x000fe200000006ff */
[----:B------:R-:W-:Y:S01]  /*1330*/  @P1 IMAD R21, R25, R20, R6 ;  /* 0x0000001419151224 */ /* 0x000fe200078e0206 */
[----:B------:R-:W-:Y:S01]  /*1340*/  LOP3.LUT R18, R35, R18, RZ, 0xc0, !PT ;  /* 0x0000001223127212 */ /* 0x000fe200078ec0ff */
[----:B------:R-:W-:Y:S02]  /*1350*/  IMAD.MOV R11, RZ, RZ, -R7 ;  /* 0x000000ffff0b7224 */ /* 0x000fe400078e0a07 */
[----:B------:R-:W-:Y:S02]  /*1360*/  IMAD.MOV.U32 R6, RZ, RZ, 0x1 ;  /* 0x00000001ff067424 */ /* 0x000fe400078e00ff */
[----:B------:R-:W-:Y:S01]  /*1370*/  IMAD R18, R3, R7, R18 ;  /* 0x0000000703127224 */ /* 0x000fe200078e0212 */
[----:B------:R-:W-:Y:S01]  /*1380*/  LOP3.LUT R7, R27, R10, RZ, 0xc0, !PT ;  /* 0x0000000a1b077212 */ /* 0x000fe200078ec0ff */
[----:B--2---:R-:W-:-:S02]  /*1390*/  IMAD R3, R11, R26, R34 ;  /* 0x0000001a0b037224 */ /* 0x004fc400078e0222 */
[----:B---3--:R-:W-:Y:S02]  /*13a0*/  IMAD R22, R18, R29, R21 ;  /* 0x0000001d12167224 */ /* 0x008fe400078e0215 */
[----:B------:R-:W-:Y:S01]  /*13b0*/  IMAD R7, R3, R24, R7 ;  /* 0x0000001803077224 */ /* 0x000fe200078e0207 */
[----:B------:R-:W-:Y:S01]  /*13c0*/  PRMT R3, R6, 0x7610, R3 ;  /* 0x0000761006037816 */ /* 0x000fe20000000003 */
[----:B------:R-:W-:-:S03]  /*13d0*/  IMAD.MOV.U32 R19, RZ, RZ, R30 ;  /* 0x000000ffff137224 */ /* 0x000fc600078e001e */
[----:B------:R-:W-:Y:S02]  /*13e0*/  SEL R18, R7, R22, !P1 ;  /* 0x0000001607127207 */ /* 0x000fe40004800000 */
[----:B------:R-:W-:-:S07]  /*13f0*/  SEL R22, R22, R7, !P1 ;  /* 0x0000000716167207 */ /* 0x000fce0004800000 */
.L_x_12:
[----:B------:R-:W-:Y:S05]  /*1400*/  @!P2 BRA `(.L_x_15) ;  /* 0x00000000000ca947 */ /* 0x000fea0003800000 */
[----:B------:R-:W-:Y:S01]  /*1410*/  UCGABAR_WAIT ;  /* 0x0000000000007dc7 */ /* 0x000fe20008000000 */
[----:B------:R-:W-:Y:S01]  /*1420*/  CCTL.IVALL ;  /* 0x00000000ff00798f */ /* 0x000fe20002000000 */
[----:B------:R-:W-:Y:S05]  /*1430*/  BRA `(.L_x_16) ;  /* 0x0000000000047947 */ /* 0x000fea0003800000 */
.L_x_15:
[----:B------:R-:W-:Y:S06]  /*1440*/  BAR.SYNC.DEFER_BLOCKING 0x0 ;  /* 0x0000000000007b1d */ /* 0x000fec0000010000 */
.L_x_16:
[----:B------:R-:W-:Y:S05]  /*1450*/  @!P4 BRA `(.L_x_17) ;  /* 0x0000003800f4c947 */ /* 0x000fea0003800000 */
[----:B------:R-:W-:-:S13]  /*1460*/  ISETP.GT.U32.AND P0, PT, R36, 0x1, PT ;  /* 0x000000012400780c */ /* 0x000fda0003f04070 */
[----:B------:R-:W-:Y:S05]  /*1470*/  @P0 EXIT ;  /* 0x000000000000094d */ /* 0x000fea0003800000 */
.L_x_18:
[----:B------:R-:W-:-:S08]  /*1480*/  NOP ;  /* 0x0000000000007918 */ /* 0x000fd00000000000 */
[----:B------:R-:W1:Y:S02]  /*1490*/  USETMAXREG.TRY_ALLOC.CTAPOOL UP0, 0xe8 ;  /* 0x000000e8000079c8 */ /* 0x000e640008000600 */
[----:B-1----:R-:W-:-:S13]  /*14a0*/  PLOP3.LUT P0, PT, PT, PT, UP0, 0x80, 0x0 ;  /* 0x000000000000781c */ /* 0x002fda0003f0f008 */
[----:B------:R-:W-:Y:S05]  /*14b0*/  @!P0 BRA `(.L_x_18) ;  /* 0xfffffffc00f08947 */ /* 0x000fea000383ffff */
[----:B------:R-:W-:-:S13]  /*14c0*/  LOP3.LUT P0, RZ, R3, 0xff, RZ, 0xc0, !PT ;  /* 0x000000ff03ff7812 */ /* 0x000fda000780c0ff */
[----:B------:R-:W-:Y:S05]  /*14d0*/  @!P0 EXIT ;  /* 0x000000000000894d */ /* 0x000fea0003800000 */
[----:B------:R-:W2:Y:S01]  /*14e0*/  LDL.64 R6, [R1] ;  /* 0x0000000001067983 */ /* 0x000ea20000100a00 */
[CC--:B------:R-:W-:Y:S01]  /*14f0*/  LEA.HI R3, R8.reuse, R5.reuse, RZ, 0x2 ;  /* 0x0000000508037211 */ /* 0x0c0fe200078f10ff */
[----:B------:R-:W1:Y:S01]  /*1500*/  S2UR UR4, SR_CgaCtaId ;  /* 0x00000000000479c3 */ /* 0x000e620000008800 */
[----:B------:R-:W-:Y:S01]  /*1510*/  LEA.HI R8, R8, R5, RZ, 0x5 ;  /* 0x0000000508087211 */ /* 0x000fe200078f28ff */
[----:B------:R-:W-:Y:S01]  /*1520*/  UMOV UR41, 0x400 ;  /* 0x0000040000297882 */ /* 0x000fe20000000000 */
[----:B------:R-:W-:Y:S01]  /*1530*/  LOP3.LUT R4, R3, 0xfffffffc, RZ, 0xc0, !PT ;  /* 0xfffffffc03047812 */ /* 0x000fe200078ec0ff */
[----:B------:R-:W-:Y:S01]  /*1540*/  UISETP.LT.AND UP0, UPT, UR40, 0x1, UPT ;  /* 0x000000012800788c */ /* 0x000fe2000bf01270 */
[--C-:B------:R-:W-:Y:S01]  /*1550*/  SHF.R.S32.HI R60, RZ, 0x2, R3.reuse ;  /* 0x00000002ff3c7819 */ /* 0x100fe20000011403 */
[----:B------:R-:W-:Y:S01]  /*1560*/  UIADD3 UR5, UR43, -0x1, URZ ;  /* 0xffffffff2b057890 */ /* 0x000fe2000fffe03f */
[----:B------:R-:W-:Y:S01]  /*1570*/  SHF.R.S32.HI R3, RZ, 0x1f, R3 ;  /* 0x0000001fff037819 */ /* 0x000fe20000011403 */
[----:B------:R-:W3:Y:S01]  /*1580*/  LDC R66, c[0x0][0x658] ;  /* 0x00019600ff427b82 */ /* 0x000ee20000000800 */
[----:B------:R-:W-:Y:S01]  /*1590*/  USEL UR42, UR40, 0x1, UP0 ;  /* 0x00000001282a7887 */ /* 0x000fe20008000000 */
[----:B------:R-:W-:Y:S01]  /*15a0*/  IMAD.IADD R4, R5, 0x1, -R4 ;  /* 0x0000000105047824 */ /* 0x000fe200078e0a04 */
[----:B------:R-:W-:Y:S01]  /*15b0*/  LEA.HI R3, R3, R60, RZ, 0x3 ;  /* 0x0000003c03037211 */ /* 0x000fe200078f18ff */
[----:B------:R-:W-:Y:S01]  /*15c0*/  UISETP.NE.AND UP0, UPT, UR5, URZ, UPT ;  /* 0x0000003f0500728c */ /* 0x000fe2000bf05270 */
[----:B------:R-:W-:Y:S01]  /*15d0*/  IMAD.MOV.U32 R5, RZ, RZ, 0x1 ;  /* 0x00000001ff057424 */ /* 0x000fe200078e00ff */
[----:B------:R-:W-:Y:S01]  /*15e0*/  ULDC UR8, c[0x0][0x284] ;  /* 0x0000a10000087ab9 */ /* 0x000fe20000000800 */
[----:B------:R-:W-:Y:S01]  /*15f0*/  LOP3.LUT R3, R3, 0xfffffff8, RZ, 0xc0, !PT ;  /* 0xfffffff803037812 */ /* 0x000fe200078ec0ff */
[----:B------:R-:W4:Y:S01]  /*1600*/  LDC.64 R64, c[0x0][0x5c8] ;  /* 0x00017200ff407b82 */ /* 0x000f220000000a00 */
[----:B------:R-:W-:Y:S01]  /*1610*/  USEL UR7, URZ, 0x1, UP0 ;  /* 0x000000013f077887 */ /* 0x000fe20008000000 */
[----:B------:R-:W-:Y:S01]  /*1620*/  IMAD.SHL.U32 R62, R4, 0x2, RZ ;  /* 0x00000002043e7824 */ /* 0x000fe200078e00ff */
[----:B------:R-:W-:Y:S01]  /*1630*/  LOP3.LUT R74, R23, 0x1, RZ, 0xfc, !PT ;  /* 0x00000001174a7812 */ /* 0x000fe200078efcff */
[----:B------:R-:W-:Y:S01]  /*1640*/  IMAD.IADD R60, R60, 0x1, -R3 ;  /* 0x000000013c3c7824 */ /* 0x000fe200078e0a03 */
[----:B------:R-:W-:Y:S01]  /*1650*/  SHF.R.S32.HI R3, RZ, 0x5, R8 ;  /* 0x00000005ff037819 */ /* 0x000fe20000011408 */
[----:B------:R-:W-:Y:S01]  /*1660*/  USHF.L.U32 UR47, UR40, 0x1, URZ ;  /* 0x00000001282f7899 */ /* 0x000fe2000800063f */
[----:B------:R-:W-:Y:S01]  /*1670*/  IMAD.U32 R75, RZ, RZ, UR7 ;  /* 0x00000007ff4b7e24 */ /* 0x000fe2000f8e00ff */
[----:B------:R-:W0:Y:S01]  /*1680*/  LDC R67, c[0x0][0x288] ;  /* 0x0000a200ff437b82 */ /* 0x000e220000000800 */
[--C-:B------:R-:W-:Y:S01]  /*1690*/  SHF.R.S32.HI R61, RZ, 0x1f, R60.reuse ;  /* 0x0000001fff3d7819 */ /* 0x100fe2000001143c */
[----:B-1----:R-:W-:Y:S01]  /*16a0*/  ULEA UR41, UR4, UR41, 0x18 ;  /* 0x0000002904297291 */ /* 0x002fe2000f8ec03f */
[C---:B------:R-:W-:Y:S01]  /*16b0*/  IMAD R71, R3.reuse, -0x10, -R60 ;  /* 0xfffffff003477824 */ /* 0x040fe200078e0a3c */
[----:B------:R-:W-:Y:S01]  /*16c0*/  USHF.L.U32 UR4, UR5, 0x3, URZ ;  /* 0x0000000305047899 */ /* 0x000fe2000800063f */
[----:B------:R-:W-:Y:S01]  /*16d0*/  SHF.R.S32.HI R63, RZ, 0x1f, R62 ;  /* 0x0000001fff3f7819 */ /* 0x000fe2000001143e */
[----:B------:R-:W-:Y:S01]  /*16e0*/  IMAD.WIDE R60, R3, 0x10, R60 ;  /* 0x00000010033c7825 */ /* 0x000fe200078e023c */
[----:B------:R-:W-:Y:S01]  /*16f0*/  UIADD3 UR5, UR41, 0x180, URZ ;  /* 0x0000018029057890 */ /* 0x000fe2000fffe03f */
[----:B------:R-:W1:Y:S01]  /*1700*/  LDC R69, c[0x0][0x600] ;  /* 0x00018000ff457b82 */ /* 0x000e620000000800 */
[----:B------:R-:W-:Y:S01]  /*1710*/  UIADD3 UR6, UR41, 0x1c180, URZ ;  /* 0x0001c18029067890 */ /* 0x000fe2000fffe03f */
[----:B------:R-:W-:Y:S01]  /*1720*/  IMAD.MOV.U32 R3, RZ, RZ, -0x1 ;  /* 0xffffffffff037424 */ /* 0x000fe200078e00ff */
[----:B------:R-:W-:Y:S01]  /*1730*/  USHF.R.U32.HI UR5, URZ, 0x4, UR5 ;  /* 0x000000043f057899 */ /* 0x000fe20008011605 */
[----:B------:R-:W-:Y:S01]  /*1740*/  VIADD R71, R71, UR8 ;  /* 0x0000000847477c36 */ /* 0x000fe20008000000 */
[----:B------:R-:W-:-:S02]  /*1750*/  USHF.R.U32.HI UR6, URZ, 0x4, UR6 ;  /* 0x000000043f067899 */ /* 0x000fc40008011606 */
[-C--:B---3--:R-:W-:Y:S01]  /*1760*/  SHF.L.U32 R3, R3, R66.reuse, RZ ;  /* 0x0000004203037219 */ /* 0x088fe200000006ff */
[----:B------:R-:W-:Y:S01]  /*1770*/  UIADD3 UR48, UR41, 0x80, URZ ;  /* 0x0000008029307890 */ /* 0x000fe2000fffe03f */
[C---:B----4-:R-:W-:Y:S01]  /*1780*/  SHF.L.U64.HI R65, R64.reuse, 0x3, R65 ;  /* 0x0000000340417819 */ /* 0x050fe20000010241 */
[----:B------:R-:W-:Y:S01]  /*1790*/  ULOP3.LUT UR4, UR4, 0x8, URZ, 0xc0, !UPT ;  /* 0x0000000804047892 */ /* 0x000fe2000f8ec03f */
[----:B------:R-:W-:Y:S01]  /*17a0*/  SHF.L.U32 R66, R5, R66, RZ ;  /* 0x0000004205427219 */ /* 0x000fe200000006ff */
[----:B------:R-:W-:Y:S01]  /*17b0*/  ULOP3.LUT UR5, UR5, 0x3fff, URZ, 0xc0, !UPT ;  /* 0x00003fff05057892 */ /* 0x000fe2000f8ec03f */
[----:B------:R-:W-:Y:S01]  /*17c0*/  IMAD.SHL.U32 R64, R64, 0x8, RZ ;  /* 0x0000000840407824 */ /* 0x000fe200078e00ff */
[----:B------:R-:W-:Y:S01]  /*17d0*/  ULOP3.LUT UR6, UR6, 0x3fff, URZ, 0xc0, !UPT ;  /* 0x00003fff06067892 */ /* 0x000fe2000f8ec03f */
[----:B------:R-:W-:Y:S01]  /*17e0*/  LOP3.LUT R70, RZ, R3, RZ, 0x33, !PT ;  /* 0x00000003ff467212 */ /* 0x000fe200078e33ff */
[----:B0-----:R-:W-:Y:S01]  /*17f0*/  IMAD R67, R4, -0x2, R67 ;  /* 0xfffffffe04437824 */ /* 0x001fe200078e0243 */
[----:B------:R-:W-:-:S02]  /*1800*/  UIADD3 UR42, -UR42, UR40, URZ ;  /* 0x000000282a2a7290 */ /* 0x000fc4000fffe13f */
[----:B------:R-:W-:Y:S02]  /*1810*/  ULEA UR43, UR43, UR48, 0x3 ;  /* 0x000000302b2b7291 */ /* 0x000fe4000f8e183f */
[----:B------:R-:W-:Y:S02]  /*1820*/  ULOP3.LUT UR49, UR4, 0x8, URZ, 0x3c, !UPT ;  /* 0x0000000804317892 */ /* 0x000fe4000f8e3c3f */
[----:B------:R-:W-:Y:S01]  /*1830*/  ULOP3.LUT UR44, UR4, 0x18, URZ, 0x3c, !UPT ;  /* 0x00000018042c7892 */ /* 0x000fe2000f8e3c3f */
[----:B-1----:R-:W-:Y:S01]  /*1840*/  VIADD R69, R69, 0xffffffff ;  /* 0xffffffff45457836 */ /* 0x002fe20000000000 */
[----:B------:R-:W-:Y:S02]  /*1850*/  ULOP3.LUT UR45, UR5, 0x10000, URZ, 0xfc, !UPT ;  /* 0x00010000052d7892 */ /* 0x000fe4000f8efc3f */
[----:B------:R-:W-:Y:S01]  /*1860*/  ULOP3.LUT UR46, UR6, 0x10000, URZ, 0xfc, !UPT ;  /* 0x00010000062e7892 */ /* 0x000fe2000f8efc3f */
[----:B--2---:R-:W-:-:S11]  /*1870*/  SHF.L.U64.HI R68, R6, 0x1, R0 ;  /* 0x0000000106447819 */ /* 0x004fd60000010200 */
.L_x_104:
[----:B------:R-:W-:-:S04]  /*1880*/  SHF.L.U32 R0, R75, 0x1f, RZ ;  /* 0x0000001f4b007819 */ /* 0x000fc800000006ff */
[----:B------:R-:W0:Y:S02]  /*1890*/  SYNCS.PHASECHK.TRANS64.TRYWAIT P0, [UR43+-0x8], R0 ;  /* 0xfffff800ff0075a7 */ /* 0x000e24000800016b */
[----:B01--4-:R-:W-:Y:S05]  /*18a0*/  @!P0 BRA `(.L_x_19) ;  /* 0x00000048008c8947 */ /* 0x013fea0003800000 */
.L_x_129:
[----:B------:R-:W-:Y:S02]  /*18b0*/  ULDC UR4, c[0x0][0x28c] ;  /* 0x0000a30000047ab9 */ /* 0x000fe40000000800 */
[----:B------:R-:W-:-:S13]  /*18c0*/  ISETP.LT.AND P0, PT, RZ, UR4, PT ;  /* 0x00000004ff007c0c */ /* 0x000fda000bf01270 */
[----:B------:R-:W-:Y:S05]  /*18d0*/  @P0 BRA `(.L_x_20) ;  /* 0x0000000000400947 */ /* 0x000fea0003800000 */
[----:B0-----:R-:W-:Y:S01]  /*18e0*/  MOV R0, 0x0 ;  /* 0x0000000000007802 */ /* 0x001fe20000000f00 */
[----:B------:R-:W-:Y:S01]  /*18f0*/  ULDC.64 UR4, c[0x4][0x68] ;  /* 0x01001a0000047ab9 */ /* 0x000fe20000000a00 */
[----:B------:R-:W-:Y:S01]  /*1900*/  ULDC.64 UR6, c[0x4][0x8] ;  /* 0x0100020000067ab9 */ /* 0x000fe20000000a00 */
[----:B------:R-:W-:Y:S01]  /*1910*/  IMAD.U32 R4, RZ, RZ, UR4 ;  /* 0x00000004ff047e24 */ /* 0x000fe2000f8e00ff */
[----:B------:R0:W1:Y:S01]  /*1920*/  LDC.64 R14, c[0x4][R0] ;  /* 0x01000000000e7b82 */ /* 0x0000620000000a00 */
[----:B------:R-:W-:Y:S01]  /*1930*/  IMAD.U32 R5, RZ, RZ, UR5 ;  /* 0x00000005ff057e24 */ /* 0x000fe2000f8e00ff */
[----:B------:R-:W-:Y:S01]  /*1940*/  ULDC.64 UR4, c[0x4][0x70] ;  /* 0x01001c0000047ab9 */ /* 0x000fe20000000a00 */
[----:B------:R-:W-:Y:S02]  /*1950*/  IMAD.U32 R10, RZ, RZ, UR6 ;  /* 0x00000006ff0a7e24 */ /* 0x000fe4000f8e00ff */
[----:B------:R-:W-:Y:S02]  /*1960*/  IMAD.U32 R6, RZ, RZ, UR4 ;  /* 0x00000004ff067e24 */ /* 0x000fe4000f8e00ff */
[----:B------:R-:W-:-:S02]  /*1970*/  IMAD.U32 R7, RZ, RZ, UR5 ;  /* 0x00000005ff077e24 */ /* 0x000fc4000f8e00ff */
[----:B------:R-:W-:Y:S02]  /*1980*/  IMAD.U32 R11, RZ, RZ, UR7 ;  /* 0x00000007ff0b7e24 */ /* 0x000fe4000f8e00ff */
[----:B------:R-:W-:Y:S02]  /*1990*/  IMAD.MOV.U32 R8, RZ, RZ, 0x1e1 ;  /* 0x000001e1ff087424 */ /* 0x000fe400078e00ff */
[----:B------:R-:W-:Y:S02]  /*19a0*/  IMAD.MOV.U32 R12, RZ, RZ, 0x1 ;  /* 0x00000001ff0c7424 */ /* 0x000fe400078e00ff */
[----:B0-----:R-:W-:-:S07]  /*19b0*/  IMAD.MOV.U32 R13, RZ, RZ, RZ ;  /* 0x000000ffff0d7224 */ /* 0x001fce00078e00ff */
[----:B------:R-:W-:-:S07]  /*19c0*/  LEPC R20, `(.L_x_20) ;  /* 0x000000001014794e */ /* 0x000fce0000000000 */
[----:B-1---5:R-:W-:Y:S05]  /*19d0*/  CALL.ABS.NOINC R14 ;  /* 0x000000000e007343 */ /* 0x022fea0003c00000 */
.L_x_20:
[----:B------:R-:W-:-:S13]  /*19e0*/  ISETP.NE.AND P0, PT, R74, 0x3, PT ;  /* 0x000000034a00780c */ /* 0x000fda0003f05270 */
[----:B------:R-:W-:Y:S05]  /*19f0*/  @!P0 BRA `(.L_x_21) ;  /* 0x0000000000048947 */ /* 0x000fea0003800000 */
[----:B------:R-:W-:Y:S01]  /*1a00*/  BPT.TRAP 0x1 ;  /* 0x000000040000795c */ /* 0x000fe20000300000 */
.L_x_21:
[----:B0-----:R-:W-:Y:S02]  /*1a10*/  IMAD.U32 R3, RZ, RZ, UR38 ;  /* 0x00000026ff037e24 */ /* 0x001fe4000f8e00ff */
[----:B------:R-:W-:-:S03]  /*1a20*/  IMAD.U32 R0, RZ, RZ, UR39 ;  /* 0x00000027ff007e24 */ /* 0x000fc6000f8e00ff */
[----:B------:R-:W-:Y:S02]  /*1a30*/  LEA R3, R3, UR41, 0x3 ;  /* 0x0000002903037c11 */ /* 0x000fe4000f8e18ff */
[----:B------:R-:W-:-:S04]  /*1a40*/  SHF.L.U32 R0, R0, 0x1f, RZ ;  /* 0x0000001f00007819 */ /* 0x000fc800000006ff */
[----:B------:R0:W1:Y:S01]  /*1a50*/  SYNCS.PHASECHK.TRANS64.TRYWAIT P1, [R3+URZ], R0 ;  /* 0x00000000030075a7 */ /* 0x000062000802017f */
[----:B------:R-:W-:Y:S05]  /*1a60*/  @!P0 BRA `(.L_x_22) ;  /* 0x0000000000048947 */ /* 0x000fea0003800000 */
[----:B------:R-:W-:Y:S01]  /*1a70*/  BPT.TRAP 0x1 ;  /* 0x000000040000795c */ /* 0x000fe20000300000 */
.L_x_22:
[----:B-1----:R-:W-:Y:S05]  /*1a80*/  @P1 BRA `(.L_x_23) ;  /* 0x0000000000081947 */ /* 0x002fea0003800000 */
[----:B------:R-:W1:Y:S02]  /*1a90*/  SYNCS.PHASECHK.TRANS64.TRYWAIT P1, [R3+URZ], R0 ;  /* 0x00000000030075a7 */ /* 0x000e64000802017f */
[----:B-1----:R-:W-:Y:S05]  /*1aa0*/  @!P1 BRA `(.L_x_24) ;  /* 0x0000004800249947 */ /* 0x002fea0003800000 */
.L_x_23:
[----:B------:R-:W-:Y:S05]  /*1ab0*/  WARPSYNC.ALL ;  /* 0x0000000000007948 */ /* 0x000fea0003800000 */
[----:B------:R-:W-:Y:S01]  /*1ac0*/  ULEA UR8, UR38, UR45, 0xa ;  /* 0x0000002d26087291 */ /* 0x000fe2000f8e503f */
[----:B------:R-:W-:Y:S01]  /*1ad0*/  WARPGROUP.ARRIVE ;  /* 0x00000000000079c5 */ /* 0x000fe20000000000 */
[----:B------:R-:W-:Y:S01]  /*1ae0*/  ULEA UR9, UR38, UR46, 0xa ;  /* 0x0000002e26097291 */ /* 0x000fe2000f8e503f */
[----:B01----:R-:W-:Y:S01]  /*1af0*/  IMAD.U32 R0, RZ, RZ, UR42 ;  /* 0x0000002aff007e24 */ /* 0x003fe2000f8e00ff */
[----:B------:R-:W-:Y:S01]  /*1b00*/  UMOV UR5, 0x40000040 ;  /* 0x4000004000057882 */ /* 0x000fe20000000000 */
[----:B------:R-:W-:-:S02]  /*1b10*/  UMOV UR7, 0x40000040 ;  /* 0x4000004000077882 */ /* 0x000fc40000000000 */
[----:B------:R-:W-:Y:S01]  /*1b20*/  UMOV UR4, UR8 ;  /* 0x0000000800047c82 */ /* 0x000fe20008000000 */
[----:B------:R-:W-:Y:S01]  /*1b30*/  ISETP.GE.AND P1, PT, R0, 0x1, PT ;  /* 0x000000010000780c */ /* 0x000fe20003f26270 */
[----:B------:R-:W-:Y:S02]  /*1b40*/  UMOV UR6, UR9 ;  /* 0x0000000900067c82 */ /* 0x000fe40008000000 */
[----:B------:R-:W-:Y:S01]  /*1b50*/  HGMMA.64x64x8.F32.TF32 R24, gdesc[UR4], RZ, !UPT, gsb0 ;  /* 0x04e00000041879f0 */ /* 0x000fe2000c0028ff */
[----:B------:R-:W-:Y:S02]  /*1b60*/  UIADD3 UR4, UR8, 0x2, URZ ;  /* 0x0000000208047890 */ /* 0x000fe4000fffe03f */
[----:B------:R-:W-:Y:S01]  /*1b70*/  UIADD3 UR6, UR9, 0x2, URZ ;  /* 0x0000000209067890 */ /* 0x000fe2000fffe03f */
[----:B------:R-:W-:Y:S01]  /*1b80*/  UMOV UR5, 0x40000040 ;  /* 0x4000004000057882 */ /* 0x000fe20000000000 */
[----:B------:R-:W-:Y:S01]  /*1b90*/  UMOV UR7, 0x40000040 ;  /* 0x4000004000077882 */ /* 0x000fe20000000000 */
[----:B------:R-:W-:-:S02]  /*1ba0*/  WARPGROUP.DEPBAR.LE gsb0, 0x0 ;  /* 0x00008000000079c5 */ /* 0x000fc40000010000 */
[----:B------:R-:W-:-:S06]  /*1bb0*/  WARPGROUP.ARRIVE ;  /* 0x00000000000079c5 */ /* 0x000fcc0000000000 */
[----:B------:R-:W-:Y:S01]  /*1bc0*/  HGMMA.64x64x8.F32.TF32 R24, gdesc[UR4], R24, gsb0 ;  /* 0x04e00000041879f0 */ /* 0x000fe20008002818 */
[----:B------:R-:W-:Y:S02]  /*1bd0*/  UIADD3 UR4, UR8, 0x4, URZ ;  /* 0x0000000408047890 */ /* 0x000fe4000fffe03f */
[----:B------:R-:W-:Y:S01]  /*1be0*/  UIADD3 UR6, UR9, 0x4, URZ ;  /* 0x0000000409067890 */ /* 0x000fe2000fffe03f */
[----:B------:R-:W-:Y:S01]  /*1bf0*/  UMOV UR5, 0x40000040 ;  /* 0x4000004000057882 */ /* 0x000fe20000000000 */
[----:B------:R-:W-:Y:S01]  /*1c00*/  UMOV UR7, 0x40000040 ;  /* 0x4000004000077882 */ /* 0x000fe20000000000 */
[----:B------:R-:W-:Y:S02]  /*1c10*/  WARPGROUP.DEPBAR.LE gsb0, 0x0 ;  /* 0x00008000000079c5 */ /* 0x000fe40000010000 */
        /* <DEDUP_REMOVED lines=36> */
[----:B------:R-:W-:Y:S03]  /*1e60*/  HGMMA.64x64x8.F32.TF32 R24, gdesc[UR4], R24, gsb0 ;  /* 0x04e00000041879f0 */ /* 0x000fe60008002818 */
[----:B------:R-:W-:Y:S02]  /*1e70*/  WARPGROUP.DEPBAR.LE gsb0, 0x0 ;  /* 0x00008000000079c5 */ /* 0x000fe40000010000 */
[----:B------:R-:W-:Y:S05]  /*1e80*/  @!P1 BRA `(.L_x_25) ;  /* 0x0000000400849947 */ /* 0x000fea0003800000 */
[----:B------:R-:W-:Y:S01]  /*1e90*/  UIADD3 UR8, UR38, 0x1, URZ ;  /* 0x0000000126087890 */ /* 0x000fe2000fffe03f */
[----:B------:R-:W-:Y:S02]  /*1ea0*/  IMAD.U32 R0, RZ, RZ, UR42 ;  /* 0x0000002aff007e24 */ /* 0x000fe4000f8e00ff */
[----:B------:R-:W-:Y:S01]  /*1eb0*/  IMAD.U32 R3, RZ, RZ, UR38 ;  /* 0x00000026ff037e24 */ /* 0x000fe2000f8e00ff */
[----:B------:R-:W-:-:S04]  /*1ec0*/  UISETP.NE.AND UP0, UPT, UR8, 0x7, UPT ;  /* 0x000000070800788c */ /* 0x000fc8000bf05270 */
[----:B------:R-:W-:Y:S02]  /*1ed0*/  USEL UR4, URZ, 0x1, UP0 ;  /* 0x000000013f047887 */ /* 0x000fe40008000000 */
[----:B------:R-:W-:Y:S02]  /*1ee0*/  USEL UR8, UR8, URZ, UP0 ;  /* 0x0000003f08087287 */ /* 0x000fe40008000000 */
[----:B------:R-:W-:-:S06]  /*1ef0*/  ULOP3.LUT UR4, UR39, UR4, URZ, 0x3c, !UPT ;  /* 0x0000000427047292 */ /* 0x000fcc000f8e3c3f */
[----:B------:R-:W-:-:S07]  /*1f00*/  IMAD.U32 R6, RZ, RZ, UR4 ;  /* 0x00000004ff067e24 */ /* 0x000fce000f8e00ff */
.L_x_32:
[----:B------:R-:W-:Y:S05]  /*1f10*/  @!P0 BRA `(.L_x_26) ;  /* 0x0000000000048947 */ /* 0x000fea0003800000 */
[----:B------:R-:W-:Y:S01]  /*1f20*/  BPT.TRAP 0x1 ;  /* 0x000000040000795c */ /* 0x000fe20000300000 */
.L_x_26:
[----:B------:R-:W-:Y:S01]  /*1f30*/  ULEA UR4, UR8, UR41, 0x3 ;  /* 0x0000002908047291 */ /* 0x000fe2000f8e183f */
[----:B------:R-:W-:-:S08]  /*1f40*/  SHF.L.U32 R4, R6, 0x1f, RZ ;  /* 0x0000001f06047819 */ /* 0x000fd000000006ff */
[----:B------:R0:W1:Y:S01]  /*1f50*/  SYNCS.PHASECHK.TRANS64.TRYWAIT P1, [UR4], R4 ;  /* 0x00000004ff0075a7 */ /* 0x0000620008020144 */
[----:B------:R-:W-:Y:S05]  /*1f60*/  @!P0 BRA `(.L_x_27) ;  /* 0x0000000000048947 */ /* 0x000fea0003800000 */
[----:B------:R-:W-:Y:S01]  /*1f70*/  BPT.TRAP 0x1 ;  /* 0x000000040000795c */ /* 0x000fe20000300000 */
.L_x_27:
[----:B-1----:R-:W-:Y:S05]  /*1f80*/  @P1 BRA `(.L_x_28) ;  /* 0x0000000000081947 */ /* 0x002fea0003800000 */
[----:B------:R-:W1:Y:S02]  /*1f90*/  SYNCS.PHASECHK.TRANS64.TRYWAIT P1, [UR4], R4 ;  /* 0x00000004ff0075a7 */ /* 0x000e640008020144 */
[----:B-1----:R-:W-:Y:S05]  /*1fa0*/  @!P1 BRA `(.L_x_29) ;  /* 0x0000004000f89947 */ /* 0x002fea0003800000 */
.L_x_28:
[----:B------:R-:W-:Y:S01]  /*1fb0*/  ULEA UR9, UR8, UR45, 0xa ;  /* 0x0000002d08097291 */ /* 0x000fe2000f8e503f */
[----:B------:R-:W-:Y:S01]  /*1fc0*/  WARPGROUP.ARRIVE ;  /* 0x00000000000079c5 */ /* 0x000fe20000000000 */
[----:B------:R-:W-:Y:S01]  /*1fd0*/  ULEA UR10, UR8, UR46, 0xa ;  /* 0x0000002e080a7291 */ /* 0x000fe2000f8e503f */
[----:B------:R-:W-:Y:S01]  /*1fe0*/  UMOV UR5, 0x40000040 ;  /* 0x4000004000057882 */ /* 0x000fe20000000000 */
[----:B------:R-:W-:-:S03]  /*1ff0*/  UMOV UR7, 0x40000040 ;  /* 0x4000004000077882 */ /* 0x000fc60000000000 */
[----:B------:R-:W-:Y:S02]  /*2000*/  UMOV UR4, UR9 ;  /* 0x0000000900047c82 */ /* 0x000fe40008000000 */
[----:B------:R-:W-:Y:S02]  /*2010*/  UMOV UR6, UR10 ;  /* 0x0000000a00067c82 */ /* 0x000fe40008000000 */
[----:B------:R-:W-:Y:S01]  /*2020*/  HGMMA.64x64x8.F32.TF32 R24, gdesc[UR4], R24, gsb0 ;  /* 0x04e00000041879f0 */ /* 0x000fe20008002818 */
        /* <DEDUP_REMOVED lines=51> */
[----:B------:R-:W-:Y:S01]  /*2360*/  BPT.TRAP 0x1 ;  /* 0x000000040000795c */ /* 0x000fe20000300000 */
.L_x_30:
[----:B------:R-:W-:-:S13]  /*2370*/  ISETP.NE.AND P1, PT, R57, RZ, PT ;  /* 0x000000ff3900720c */ /* 0x000fda0003f25270 */
[----:B01----:R-:W-:-:S05]  /*2380*/  @P1 LEA R4, R3, UR41, 0x3 ;  /* 0x0000002903041c11 */ /* 0x003fca000f8e18ff */
[----:B------:R-:W-:-:S05]  /*2390*/  @P1 VIADD R5, R4, 0x38 ;  /* 0x0000003804051836 */ /* 0x000fca0000000000 */
[----:B------:R-:W-:-:S04]  /*23a0*/  @P1 PRMT R5, R56, 0x654, R5 ;  /* 0x0000065438051816 */ /* 0x000fc80000000005 */
[----:B------:R0:W-:Y:S01]  /*23b0*/  @P1 SYNCS.ARRIVE.TRANS64.RED.A1T0 RZ, [R5+URZ], RZ ;  /* 0x000000ff05ff19a7 */ /* 0x0001e2000810043f */
[----:B------:R-:W-:-:S13]  /*23c0*/  ISETP.GT.U32.AND P1, PT, R23, 0x1, PT ;  /* 0x000000011700780c */ /* 0x000fda0003f24070 */
[----:B0-----:R-:W-:Y:S05]  /*23d0*/  @P1 BRA `(.L_x_31) ;  /* 0x0000000000041947 */ /* 0x001fea0003800000 */
[----:B------:R-:W-:Y:S01]  /*23e0*/  BPT.TRAP 0x1 ;  /* 0x000000040000795c */ /* 0x000fe20000300000 */
.L_x_31:
[----:B------:R-:W-:Y:S01]  /*23f0*/  UIADD3 UR8, UR8, 0x1, URZ ;  /* 0x0000000108087890 */ /* 0x000fe2000fffe03f */
[C---:B------:R-:W-:Y:S01]  /*2400*/  ISETP.GT.AND P2, PT, R0.reuse, 0x1, PT ;  /* 0x000000010000780c */ /* 0x040fe20003f44270 */
[----:B------:R-:W-:Y:S02]  /*2410*/  VIADD R3, R3, 0x1 ;  /* 0x0000000103037836 */ /* 0x000fe40000000000 */
[----:B------:R-:W-:Y:S01]  /*2420*/  UISETP.NE.AND UP0, UPT, UR8, 0x7, UPT ;  /* 0x000000070800788c */ /* 0x000fe2000bf05270 */
[----:B------:R-:W-:Y:S02]  /*2430*/  VIADD R0, R0, 0xffffffff ;  /* 0xffffffff00007836 */ /* 0x000fe40000000000 */
[C---:B------:R-:W-:Y:S01]  /*2440*/  ISETP.NE.AND P1, PT, R3.reuse, 0x7, PT ;  /* 0x000000070300780c */ /* 0x040fe20003f25270 */
[----:B------:R-:W-:Y:S02]  /*2450*/  USEL UR4, URZ, 0x1, UP0 ;  /* 0x000000013f047887 */ /* 0x000fe40008000000 */
[----:B------:R-:W-:Y:S01]  /*2460*/  USEL UR8, UR8, URZ, UP0 ;  /* 0x0000003f08087287 */ /* 0x000fe20008000000 */
[----:B------:R-:W-:-:S03]  /*2470*/  SEL R3, R3, RZ, P1 ;  /* 0x000000ff03037207 */ /* 0x000fc60000800000 */
[----:B------:R-:W-:Y:S01]  /*2480*/  LOP3.LUT R6, R6, UR4, RZ, 0x3c, !PT ;  /* 0x0000000406067c12 */ /* 0x000fe2000f8e3cff */
[----:B------:R-:W-:Y:S07]  /*2490*/  @P2 BRA `(.L_x_32) ;  /* 0xfffffff8009c2947 */ /* 0x000fee000383ffff */
.L_x_25:
[----:B------:R-:W0:Y:S01]  /*24a0*/  LDC R0, c[0x0][0x28c] ;  /* 0x0000a300ff007b82 */ /* 0x000e220000000800 */
[----:B------:R-:W-:-:S04]  /*24b0*/  IMAD.U32 R3, RZ, RZ, UR49 ;  /* 0x00000031ff037e24 */ /* 0x000fc8000f8e00ff */
[----:B------:R1:W-:Y:S01]  /*24c0*/  SYNCS.ARRIVE.TRANS64.A1T0 RZ, [R3+UR48], RZ ;  /* 0x000000ff03ff79a7 */ /* 0x0003e20008100030 */
[----:B0-----:R-:W-:-:S13]  /*24d0*/  ISETP.GE.AND P1, PT, R0, 0x1, PT ;  /* 0x000000010000780c */ /* 0x001fda0003f26270 */
[----:B-1----:R-:W-:Y:S05]  /*24e0*/  @!P1 BRA `(.L_x_33) ;  /* 0x0000000000509947 */ /* 0x002fea0003800000 */
[----:B------:R-:W-:Y:S05]  /*24f0*/  @!P0 BRA `(.L_x_34) ;  /* 0x0000000000048947 */ /* 0x000fea0003800000 */
[----:B------:R-:W-:Y:S01]  /*2500*/  BPT.TRAP 0x1 ;  /* 0x000000040000795c */ /* 0x000fe20000300000 */
.L_x_34:
[----:B------:R-:W-:Y:S01]  /*2510*/  ISETP.NE.AND P0, PT, R57, RZ, PT ;  /* 0x000000ff3900720c */ /* 0x000fe20003f05270 */
[----:B------:R-:W-:Y:S01]  /*2520*/  BSSY B0, `(.L_x_35) ;  /* 0x000000e000007945 */ /* 0x000fe20003800000 */
[----:B------:R-:W-:-:S11]  /*2530*/  ISETP.GT.U32.AND P1, PT, R23, 0x1, PT ;  /* 0x000000011700780c */ /* 0x000fd60003f24070 */
[----:B------:R-:W-:Y:S05]  /*2540*/  @!P0 BRA `(.L_x_36) ;  /* 0x00000000002c8947 */ /* 0x000fea0003800000 */
[----:B------:R-:W-:-:S04]  /*2550*/  UIADD3 UR6, UR38, UR42, URZ ;  /* 0x0000002a26067290 */ /* 0x000fc8000fffe03f */
[----:B------:R-:W-:-:S04]  /*2560*/  UIMAD.WIDE.U32 UR4, UR6, 0x24924925, URZ ;  /* 0x24924925060478a5 */ /* 0x000fc8000f8e003f */
[----:B------:R-:W-:-:S04]  /*2570*/  UIADD3 UR4, UR6, -UR5, URZ ;  /* 0x8000000506047290 */ /* 0x000fc8000fffe03f */
[----:B------:R-:W-:-:S04]  /*2580*/  ULEA.HI UR4, UR4, UR5, URZ, 0x1f ;  /* 0x0000000504047291 */ /* 0x000fc8000f8ff83f */
[----:B------:R-:W-:-:S04]  /*2590*/  USHF.R.U32.HI UR4, URZ, 0x2, UR4 ;  /* 0x000000023f047899 */ /* 0x000fc80008011604 */
[----:B------:R-:W-:-:S04]  /*25a0*/  UIMAD UR4, UR4, -0x7, UR6 ;  /* 0xfffffff9040478a4 */ /* 0x000fc8000f8e0206 */
[----:B------:R-:W-:-:S04]  /*25b0*/  ULEA UR4, UR4, UR41, 0x3 ;  /* 0x0000002904047291 */ /* 0x000fc8000f8e183f */
[----:B------:R-:W-:-:S06]  /*25c0*/  UIADD3 UR4, UR4, 0x38, URZ ;  /* 0x0000003804047890 */ /* 0x000fcc000fffe03f */
[----:B------:R-:W-:-:S05]  /*25d0*/  IMAD.U32 R3, RZ, RZ, UR4 ;  /* 0x00000004ff037e24 */ /* 0x000fca000f8e00ff */
[----:B------:R-:W-:-:S04]  /*25e0*/  PRMT R0, R56, 0x654, R3 ;  /* 0x0000065438007816 */ /* 0x000fc80000000003 */
[----:B------:R0:W-:Y:S03]  /*25f0*/  SYNCS.ARRIVE.TRANS64.RED.A1T0 RZ, [R0+URZ], RZ ;  /* 0x000000ff00ff79a7 */ /* 0x0001e6000810043f */
.L_x_36:
[----:B------:R-:W-:Y:S05]  /*2600*/  BSYNC B0 ;  /* 0x0000000000007941 */ /* 0x000fea0003800000 */
.L_x_35:
[----:B------:R-:W-:Y:S05]  /*2610*/  @P1 BRA `(.L_x_33) ;  /* 0x0000000000041947 */ /* 0x000fea0003800000 */
[----:B------:R-:W-:Y:S01]  /*2620*/  BPT.TRAP 0x1 ;  /* 0x000000040000795c */ /* 0x000fe20000300000 */
.L_x_33:
[----:B0-----:R-:W-:Y:S01]  /*2630*/  SHF.L.U32 R0, R75, 0x1f, RZ ;  /* 0x0000001f4b007819 */ /* 0x001fe200000006ff */
[----:B------:R-:W-:Y:S01]  /*2640*/  UISETP.GE.U32.AND UP1, UPT, UR47, 0x7, UPT ;  /* 0x000000072f00788c */ /* 0x000fe2000bf26070 */
[----:B------:R-:W-:Y:S01]  /*2650*/  SHF.R.S32.HI R9, RZ, 0x1f, R19 ;  /* 0x0000001fff097819 */ /* 0x000fe20000011413 */
[----:B------:R-:W-:Y:S01]  /*2660*/  UIADD3 UR38, UR38, UR47, URZ ;  /* 0x0000002f26267290 */ /* 0x000fe2000fffe03f */
[----:B------:R-:W0:Y:S03]  /*2670*/  SYNCS.PHASECHK.TRANS64.TRYWAIT P0, [UR43+0x8], R0 ;  /* 0x00000800ff0075a7 */ /* 0x000e26000800016b */
[----:B------:R-:W-:-:S04]  /*2680*/  UISETP.GT.U32.AND UP0, UPT, UR38, 0x6, UPT ;  /* 0x000000062600788c */ /* 0x000fc8000bf04070 */
[----:B------:R-:W-:Y:S02]  /*2690*/  UISETP.LT.U32.AND UP0, UPT, UR47, 0x7, UP0 ;  /* 0x000000072f00788c */ /* 0x000fe40008701070 */
[----:B------:R-:W-:Y:S02]  /*26a0*/  @UP1 UIMAD.WIDE.U32 UR4, UR38, 0x24924925, URZ ;  /* 0x24924925260418a5 */ /* 0x000fe4000f8e003f */
[----:B------:R-:W-:Y:S02]  /*26b0*/  USEL UR6, URZ, 0x1, !UP0 ;  /* 0x000000013f067887 */ /* 0x000fe4000c000000 */
[----:B------:R-:W-:Y:S02]  /*26c0*/  @UP1 UIADD3 UR4, UR38, -UR5, URZ ;  /* 0x8000000526041290 */ /* 0x000fe4000fffe03f */
[----:B------:R-:W-:Y:S02]  /*26d0*/  ULOP3.LUT UR39, UR39, UR6, URZ, 0x3c, !UPT ;  /* 0x0000000627277292 */ /* 0x000fe4000f8e3c3f */
[----:B------:R-:W-:-:S04]  /*26e0*/  @UP1 ULEA.HI UR4, UR4, UR5, URZ, 0x1f ;  /* 0x0000000504041291 */ /* 0x000fc8000f8ff83f */
[----:B------:R-:W-:-:S04]  /*26f0*/  @UP1 USHF.R.U32.HI UR4, URZ, 0x2, UR4 ;  /* 0x000000023f041899 */ /* 0x000fc80008011604 */
[----:B------:R-:W-:Y:S01]  /*2700*/  @UP1 ULOP3.LUT UR39, UR39, 0x1, UR4, 0x78, !UPT ;  /* 0x0000000127271892 */ /* 0x000fe2000f8e7804 */
[----:B0-----:R-:W-:Y:S11]  /*2710*/  @!P0 BRA `(.L_x_37) ;  /* 0x0000003c00348947 */ /* 0x001ff60003800000 */
.L_x_130:
[----:B------:R-:W-:Y:S01]  /*2720*/  ULDC.64 UR4, c[0x0][0x5d0] ;  /* 0x0001740000047ab9 */ /* 0x000fe20000000a00 */
[----:B------:R-:W-:Y:S01]  /*2730*/  ULDC UR6, c[0x0][0x284] ;  /* 0x0000a10000067ab9 */ /* 0x000fe20000000800 */
[----:B0-----:R-:W-:Y:S02]  /*2740*/  IMAD R0, R9, UR4, RZ ;  /* 0x0000000409007c24 */ /* 0x001fe4000f8e02ff */
[----:B------:R-:W-:Y:S02]  /*2750*/  IMAD.SHL.U32 R12, R18, 0x40, RZ ;  /* 0x00000040120c7824 */ /* 0x000fe400078e00ff */
[C---:B------:R-:W-:Y:S02]  /*2760*/  IMAD R3, R19.reuse, UR5, R0 ;  /* 0x0000000513037c24 */ /* 0x040fe4000f8e0200 */
[----:B------:R-:W-:Y:S01]  /*2770*/  IMAD.SHL.U32 R0, R22, 0x40, RZ ;  /* 0x0000004016007824 */ /* 0x000fe200078e00ff */
[----:B------:R-:W-:Y:S01]  /*2780*/  SHF.R.S32.HI R13, RZ, 0x1f, R12 ;  /* 0x0000001fff0d7819 */ /* 0x000fe2000001140c */
[----:B------:R-:W-:Y:S01]  /*2790*/  IMAD.WIDE.U32 R4, R19, UR4, R62 ;  /* 0x0000000413047c25 */ /* 0x000fe2000f8e003e */
[----:B------:R-:W-:-:S02]  /*27a0*/  ULDC.64 UR4, c[0x0][0x5c8] ;  /* 0x0001720000047ab9 */ /* 0x000fc40000000a00 */
[----:B------:R-:W-:Y:S01]  /*27b0*/  ISETP.GE.AND P0, PT, R0, UR6, PT ;  /* 0x0000000600007c0c */ /* 0x000fe2000bf06270 */
[----:B------:R-:W-:Y:S01]  /*27c0*/  ULDC UR6, c[0x0][0x288] ;  /* 0x0000a20000067ab9 */ /* 0x000fe20000000800 */
[----:B------:R-:W-:Y:S01]  /*27d0*/  IADD3 R4, P1, R12, R4, RZ ;  /* 0x000000040c047210 */ /* 0x000fe20007f3e0ff */
[----:B------:R-:W-:Y:S01]  /*27e0*/  IMAD.WIDE R20, R22, 0x40, R60 ;  /* 0x0000004016147825 */ /* 0x000fe200078e023c */
[----:B------:R-:W-:Y:S02]  /*27f0*/  ISETP.GE.OR P0, PT, R12, UR6, P0 ;  /* 0x000000060c007c0c */ /* 0x000fe40008706670 */
[----:B------:R-:W-:Y:S01]  /*2800*/  IADD3.X R5, R13, R5, R3, P1, !PT ;  /* 0x000000050d057210 */ /* 0x000fe20000ffe403 */
[----:B------:R-:W-:-:S04]  /*2810*/  IMAD R7, R21, UR4, RZ ;  /* 0x0000000415077c24 */ /* 0x000fc8000f8e02ff */
[C---:B------:R-:W-:Y:S02]  /*2820*/  IMAD R7, R20.reuse, UR5, R7 ;  /* 0x0000000514077c24 */ /* 0x040fe4000f8e0207 */
[----:B------:R-:W-:-:S04]  /*2830*/  IMAD.WIDE.U32 R72, R20, UR4, R4 ;  /* 0x0000000414487c25 */ /* 0x000fc8000f8e0004 */
[----:B------:R-:W-:Y:S05]  /*2840*/  @P0 BRA `(.L_x_38) ;  /* 0x0000002000540947 */ /* 0x000fea0003800000 */
[----:B-----5:R-:W-:Y:S01]  /*2850*/  FSETP.NEU.AND P1, PT, R59, RZ, PT ;  /* 0x000000ff3b00720b */ /* 0x020fe20003f2d000 */
[----:B------:R-:W-:Y:S01]  /*2860*/  IMAD.IADD R22, R67, 0x1, -R12 ;  /* 0x0000000143167824 */ /* 0x000fe200078e0a0c */
[----:B------:R-:W-:Y:S01]  /*2870*/  BSSY B0, `(.L_x_38) ;  /* 0x0000212000007945 */ /* 0x000fe20003800000 */
[----:B------:R-:W-:Y:S02]  /*2880*/  IMAD.IADD R0, R71, 0x1, -R0 ;  /* 0x0000000147007824 */ /* 0x000fe400078e0a00 */
[----:B------:R-:W-:Y:S01]  /*2890*/  IMAD.IADD R7, R73, 0x1, R7 ;  /* 0x0000000149077824 */ /* 0x000fe200078e0207 */
[----:B------:R-:W-:-:S04]  /*28a0*/  ISETP.GT.AND P0, PT, R22, RZ, PT ;  /* 0x000000ff1600720c */ /* 0x000fc80003f04270 */
[----:B------:R-:W-:-:S03]  /*28b0*/  ISETP.GT.AND P2, PT, R0, RZ, P0 ;  /* 0x000000ff0000720c */ /* 0x000fc60000744270 */
[----:B------:R-:W-:Y:S10]  /*28c0*/  @!P1 BRA `(.L_x_39) ;  /* 0x0000001400d89947 */ /* 0x000ff40003800000 */
[----:B------:R-:W0:Y:S01]  /*28d0*/  LDC.64 R76, c[0x0][0x5b8] ;  /* 0x00016e00ff4c7b82 */ /* 0x000e220000000a00 */
[----:B------:R-:W-:-:S07]  /*28e0*/  ULDC.64 UR4, c[0x0][0x5c0] ;  /* 0x0001700000047ab9 */ /* 0x000fce0000000a00 */
[----:B------:R-:W1:Y:S08]  /*28f0*/  LDC.64 R78, c[0x0][0x5b0] ;  /* 0x00016c00ff4e7b82 */ /* 0x000e700000000a00 */
[----:B------:R-:W2:Y:S01]  /*2900*/  LDC.64 R80, c[0x0][0x5a8] ;  /* 0x00016a00ff507b82 */ /* 0x000ea20000000a00 */
[-C--:B0-----:R-:W-:Y:S02]  /*2910*/  IMAD R6, R9, R76.reuse, RZ ;  /* 0x0000004c09067224 */ /* 0x081fe400078e02ff */
[----:B------:R-:W-:-:S04]  /*2920*/  IMAD.WIDE.U32 R4, R19, R76, R62 ;  /* 0x0000004c13047225 */ /* 0x000fc800078e003e */
[----:B------:R-:W-:Y:S01]  /*2930*/  IMAD R73, R19, R77, R6 ;  /* 0x0000004d13497224 */ /* 0x000fe200078e0206 */
[----:B------:R-:W-:Y:S01]  /*2940*/  IADD3 R8, P1, R12, R4, RZ ;  /* 0x000000040c087210 */ /* 0x000fe20007f3e0ff */
[----:B-1----:R-:W-:-:S03]  /*2950*/  IMAD R3, R21, R78, RZ ;  /* 0x0000004e15037224 */ /* 0x002fc600078e02ff */
[----:B------:R-:W-:Y:S01]  /*2960*/  IADD3.X R9, R13, R5, R73, P1, !PT ;  /* 0x000000050d097210 */ /* 0x000fe20000ffe449 */
[C---:B------:R-:W-:Y:S02]  /*2970*/  IMAD R21, R20.reuse, R79, R3 ;  /* 0x0000004f14157224 */ /* 0x040fe400078e0203 */
[----:B------:R-:W-:-:S04]  /*2980*/  IMAD.WIDE.U32 R4, R20, R78, R8 ;  /* 0x0000004e14047225 */ /* 0x000fc800078e0008 */
[----:B------:R-:W-:Y:S01]  /*2990*/  IMAD.IADD R3, R5, 0x1, R21 ;  /* 0x0000000105037824 */ /* 0x000fe200078e0215 */
[----:B--2---:R-:W-:-:S04]  /*29a0*/  LEA R10, P1, R4, R80, 0x2 ;  /* 0x00000050040a7211 */ /* 0x004fc800078210ff */
[----:B------:R-:W-:-:S05]  /*29b0*/  LEA.HI.X R11, R4, R81, R3, 0x2, P1 ;  /* 0x00000051040b7211 */ /* 0x000fca00008f1403 */
[----:B------:R0:W2:Y:S01]  /*29c0*/  @P2 LDG.E.LTC128B R3, desc[UR36][R10.64] ;  /* 0x000000240a032981 */ /* 0x0000a2000c1e1920 */
[----:B------:R-:W-:Y:S01]  /*29d0*/  IMAD.WIDE.U32 R4, R20, R78, R12 ;  /* 0x0000004e14047225 */ /* 0x000fe200078e000c */
[----:B------:R-:W-:Y:S01]  /*29e0*/  LEA R6, P3, R72, UR4, 0x2 ;  /* 0x0000000448067c11 */ /* 0x000fe2000f8610ff */
[----:B------:R-:W-:Y:S01]  /*29f0*/  BSSY B1, `(.L_x_40) ;  /* 0x0000014000017945 */ /* 0x000fe20003800000 */
[----:B------:R-:W-:Y:S02]  /*2a00*/  IADD3 R14, P1, R62, R4, RZ ;  /* 0x000000043e0e7210 */ /* 0x000fe40007f3e0ff */
[----:B------:R-:W-:Y:S02]  /*2a10*/  LEA.HI.X R7, R72, UR5, R7, 0x2, P3 ;  /* 0x0000000548077c11 */ /* 0x000fe400098f1407 */
[----:B------:R-:W-:Y:S01]  /*2a20*/  IADD3.X R15, R63, R21, R5, P1, !PT ;  /* 0x000000153f0f7210 */ /* 0x000fe20000ffe405 */
[----:B0-----:R-:W-:Y:S01]  /*2a30*/  IMAD.SHL.U32 R10, R78, 0x8, RZ ;  /* 0x000000084e0a7824 */ /* 0x001fe200078e00ff */
[----:B------:R-:W-:-:S02]  /*2a40*/  ISETP.GT.AND P1, PT, R22, 0x1, PT ;  /* 0x000000011600780c */ /* 0x000fc40003f24270 */
[----:B------:R-:W-:Y:S01]  /*2a50*/  SHF.L.U64.HI R11, R78, 0x3, R79 ;  /* 0x000000034e0b7819 */ /* 0x000fe2000001024f */
[----:B------:R-:W-:Y:S01]  /*2a60*/  IMAD.WIDE.U32 R14, R19, R76, R14 ;  /* 0x0000004c130e7225 */ /* 0x000fe200078e000e */
[----:B------:R-:W-:-:S03]  /*2a70*/  ISETP.GT.AND P3, PT, R0, RZ, P1 ;  /* 0x000000ff0000720c */ /* 0x000fc60000f64270 */
[----:B------:R-:W-:Y:S01]  /*2a80*/  IMAD.WIDE.U32 R10, R20, R78, R10 ;  /* 0x0000004e140a7225 */ /* 0x000fe200078e000a */
[----:B--2---:R-:W-:-:S05]  /*2a90*/  LOP3.LUT R4, R3, 0xffffe000, RZ, 0xc0, !PT ;  /* 0xffffe00003047812 */ /* 0x004fca00078ec0ff */
[----:B------:R-:W-:Y:S01]  /*2aa0*/  FMUL R5, R4, R59 ;  /* 0x0000003b04057220 */ /* 0x000fe20000400000 */
[----:B------:R-:W-:-:S03]  /*2ab0*/  LEA R4, P4, R14, R80, 0x2 ;  /* 0x000000500e047211 */ /* 0x000fc600078810ff */
[----:B------:R-:W-:Y:S01]  /*2ac0*/  FFMA R77, R24, R58, R5 ;  /* 0x0000003a184d7223 */ /* 0x000fe20000000005 */
[----:B------:R-:W-:-:S04]  /*2ad0*/  IMAD.IADD R5, R73, 0x1, R15 ;  /* 0x0000000149057824 */ /* 0x000fc800078e020f */
[----:B------:R-:W-:Y:S02]  /*2ae0*/  F2FP.TF32.F32.PACK_B R77, R77 ;  /* 0x0000004dff4d723e */ /* 0x000fe400024050ff */
[----:B------:R-:W-:-:S03]  /*2af0*/  LEA.HI.X R5, R14, R81, R5, 0x2, P4 ;  /* 0x000000510e057211 */ /* 0x000fc600020f1405 */
[----:B------:R0:W-:Y:S01]  /*2b00*/  @P2 STG.E desc[UR36][R6.64], R77 ;  /* 0x0000004d06002986 */ /* 0x0001e2000c101924 */
[----:B------:R-:W-:Y:S05]  /*2b10*/  @!P3 BRA `(.L_x_41) ;  /* 0x000000000004b947 */ /* 0x000fea0003800000 */
[----:B------:R1:W5:Y:S02]  /*2b20*/  LDG.E.LTC128B R3, desc[UR36][R4.64+0x4] ;  /* 0x0000042404037981 */ /* 0x000364000c1e1920 */
.L_x_41:
[----:B------:R-:W-:Y:S05]  /*2b30*/  BSYNC B1 ;  /* 0x0000000000017941 */ /* 0x000fea0003800000 */
.L_x_40:
[----:B-----5:R-:W-:Y:S01]  /*2b40*/  LOP3.LUT R14, R3, 0xffffe000, RZ, 0xc0, !PT ;  /* 0xffffe000030e7812 */ /* 0x020fe200078ec0ff */
[----:B------:R-:W-:Y:S01]  /*2b50*/  IMAD.IADD R21, R21, 0x1, R11 ;  /* 0x0000000115157824 */ /* 0x000fe200078e020b */
[----:B------:R-:W-:Y:S01]  /*2b60*/  IADD3 R8, P2, R8, R10, RZ ;  /* 0x0000000a08087210 */ /* 0x000fe20007f5e0ff */
[----:B------:R-:W-:Y:S01]  /*2b70*/  IMAD.MOV.U32 R18, RZ, RZ, R3 ;  /* 0x000000ffff127224 */ /* 0x000fe200078e0003 */
[----:B------:R-:W-:Y:S01]  /*2b80*/  ISETP.GT.AND P0, PT, R0, 0x8, P0 ;  /* 0x000000080000780c */ /* 0x000fe20000704270 */
[----:B------:R-:W-:Y:S02]  /*2b90*/  FMUL R14, R14, R59 ;  /* 0x0000003b0e0e7220 */ /* 0x000fe40000400000 */
[----:B------:R-:W-:Y:S02]  /*2ba0*/  IMAD.X R9, R21, 0x1, R9, P2 ;  /* 0x0000000115097824 */ /* 0x000fe400010e0609 */
[----:B------:R-:W-:Y:S01]  /*2bb0*/  FFMA R25, R25, R58, R14 ;  /* 0x0000003a19197223 */ /* 0x000fe2000000000e */
[----:B------:R-:W-:-:S04]  /*2bc0*/  LEA R14, P2, R8, R80, 0x2 ;  /* 0x00000050080e7211 */ /* 0x000fc800078410ff */
[----:B------:R-:W-:Y:S02]  /*2bd0*/  F2FP.TF32.F32.PACK_B R25, R25 ;  /* 0x00000019ff19723e */ /* 0x000fe400024050ff */
[----:B------:R-:W-:-:S03]  /*2be0*/  LEA.HI.X R15, R8, R81, R9, 0x2, P2 ;  /* 0x00000051080f7211 */ /* 0x000fc600010f1409 */
[----:B------:R2:W-:Y:S04]  /*2bf0*/  @P3 STG.E desc[UR36][R6.64+0x4], R25 ;  /* 0x0000041906003986 */ /* 0x0005e8000c101924 */
[----:B------:R-:W3:Y:S01]  /*2c00*/  @P0 LDG.E.LTC128B R18, desc[UR36][R14.64] ;  /* 0x000000240e120981 */ /* 0x000ee2000c1e1920 */
[----:B------:R-:W-:Y:S01]  /*2c10*/  IADD3 R12, P2, P3, R62, R10, R12 ;  /* 0x0000000a3e0c7210 */ /* 0x000fe20007b5e00c */
[----:B------:R-:W-:Y:S01]  /*2c20*/  BSSY B1, `(.L_x_42) ;  /* 0x0000011000017945 */ /* 0x000fe20003800000 */
[C---:B------:R-:W-:Y:S02]  /*2c30*/  SHF.L.U64.HI R9, R64.reuse, 0x2, R65 ;  /* 0x0000000240097819 */ /* 0x040fe40000010241 */
[----:B------:R-:W-:Y:S02]  /*2c40*/  IADD3.X R13, R63, R21, R13, P2, P3 ;  /* 0x000000153f0d7210 */ /* 0x000fe400017e640d */
[----:B------:R-:W-:-:S02]  /*2c50*/  LEA R10, P2, R64, R6, 0x2 ;  /* 0x00000006400a7211 */ /* 0x000fc400078410ff */
[----:B------:R-:W-:Y:S01]  /*2c60*/  ISETP.GT.AND P1, PT, R0, 0x8, P1 ;  /* 0x000000080000780c */ /* 0x000fe20000f24270 */
[----:B------:R-:W-:-:S04]  /*2c70*/  IMAD.WIDE.U32 R12, R19, R76, R12 ;  /* 0x0000004c130c7225 */ /* 0x000fc800078e000c */
[----:B------:R-:W-:Y:S01]  /*2c80*/  IMAD.X R11, R9, 0x1, R7, P2 ;  /* 0x00000001090b7824 */ /* 0x000fe200010e0607 */
[----:B---3--:R-:W-:-:S05]  /*2c90*/  LOP3.LUT R8, R18, 0xffffe000, RZ, 0xc0, !PT ;  /* 0xffffe00012087812 */ /* 0x008fca00078ec0ff */
        /* <DEDUP_REMOVED lines=9> */
.L_x_43:
[----:B------:R-:W-:Y:S05]  /*2d30*/  BSYNC B1 ;  /* 0x0000000000017941 */ /* 0x000fea0003800000 */
.L_x_42:
[----:B-----5:R-:W-:Y:S01]  /*2d40*/  LOP3.LUT R12, R18, 0xffffe000, RZ, 0xc0, !PT ;  /* 0xffffe000120c7812 */ /* 0x020fe200078ec0ff */
[----:B------:R-:W-:Y:S01]  /*2d50*/  BSSY B1, `(.L_x_44) ;  /* 0x0000009000017945 */ /* 0x000fe20003800000 */
[----:B------:R-:W-:-:S03]  /*2d60*/  ISETP.GT.AND P0, PT, R22, 0x8, PT ;  /* 0x000000081600780c */ /* 0x000fc60003f04270 */
[----:B------:R-:W-:Y:S01]  /*2d70*/  FMUL R12, R12, R59 ;  /* 0x0000003b0c0c7220 */ /* 0x000fe20000400000 */
[----:B------:R-:W-:-:S03]  /*2d80*/  ISETP.GT.AND P2, PT, R0, RZ, P0 ;  /* 0x000000ff0000720c */ /* 0x000fc60000744270 */
[----:B------:R-:W-:-:S05]  /*2d90*/  FFMA R27, R27, R58, R12 ;  /* 0x0000003a1b1b7223 */ /* 0x000fca000000000c */
[----:B------:R-:W-:-:S05]  /*2da0*/  F2FP.TF32.F32.PACK_B R27, R27 ;  /* 0x0000001bff1b723e */ /* 0x000fca00024050ff */
[----:B------:R4:W-:Y:S01]  /*2db0*/  @P1 STG.E desc[UR36][R10.64+0x4], R27 ;  /* 0x0000041b0a001986 */ /* 0x0009e2000c101924 */
[----:B------:R-:W-:Y:S05]  /*2dc0*/  @!P2 BRA `(.L_x_45) ;  /* 0x000000000004a947 */ /* 0x000fea0003800000 */
[----:B------:R0:W5:Y:S02]  /*2dd0*/  LDG.E.LTC128B R18, desc[UR36][R4.64+0x20] ;  /* 0x0000202404127981 */ /* 0x000164000c1e1920 */
.L_x_45:
[----:B------:R-:W-:Y:S05]  /*2de0*/  BSYNC B1 ;  /* 0x0000000000017941 */ /* 0x000fea0003800000 */
.L_x_44:
        /* <DEDUP_REMOVED lines=10> */
.L_x_47:
[----:B------:R-:W-:Y:S05]  /*2e90*/  BSYNC B1 ;  /* 0x0000000000017941 */ /* 0x000fea0003800000 */
.L_x_46:
[----:B-----5:R-:W-:Y:S01]  /*2ea0*/  LOP3.LUT R12, R18, 0xffffe000, RZ, 0xc0, !PT ;  /* 0xffffe000120c7812 */ /* 0x020fe200078ec0ff */
[----:B------:R-:W-:Y:S01]  /*2eb0*/  BSSY B1, `(.L_x_48) ;  /* 0x0000008000017945 */ /* 0x000fe20003800000 */
[----:B------:R-:W-:-:S03]  /*2ec0*/  ISETP.GT.AND P0, PT, R0, 0x8, P0 ;  /* 0x000000080000780c */ /* 0x000fc60000704270 */
[----:B------:R-:W-:-:S04]  /*2ed0*/  FMUL R12, R12, R59 ;  /* 0x0000003b0c0c7220 */ /* 0x000fc80000400000 */
[----:B------:R-:W-:-:S05]  /*2ee0*/  FFMA R29, R29, R58, R12 ;  /* 0x0000003a1d1d7223 */ /* 0x000fca000000000c */
[----:B------:R-:W-:-:S05]  /*2ef0*/  F2FP.TF32.F32.PACK_B R29, R29 ;  /* 0x0000001dff1d723e */ /* 0x000fca00024050ff */
[----:B------:R0:W-:Y:S01]  /*2f00*/  @P3 STG.E desc[UR36][R6.64+0x24], R29 ;  /* 0x0000241d06003986 */ /* 0x0001e2000c101924 */
[----:B------:R-:W-:Y:S05]  /*2f10*/  @!P0 BRA `(.L_x_49) ;  /* 0x0000000000048947 */ /* 0x000fea0003800000 */
[----:B------:R0:W5:Y:S02]  /*2f20*/  LDG.E.LTC128B R18, desc[UR36][R8.64+0x20] ;  /* 0x0000202408127981 */ /* 0x000164000c1e1920 */
.L_x_49:
[----:B------:R-:W-:Y:S05]  /*2f30*/  BSYNC B1 ;  /* 0x0000000000017941 */ /* 0x000fea0003800000 */
.L_x_48:
[----:B-----5:R-:W-:Y:S01]  /*2f40*/  LOP3.LUT R12, R18, 0xffffe000, RZ, 0xc0, !PT ;  /* 0xffffe000120c7812 */ /* 0x020fe200078ec0ff */
[----:B------:R-:W-:Y:S01]  /*2f50*/  BSSY B1, `(.L_x_50) ;  /* 0x0000008000017945 */ /* 0x000fe20003800000 */
[----:B------:R-:W-:-:S03]  /*2f60*/  ISETP.GT.AND P1, PT, R0, 0x8, P1 ;  /* 0x000000080000780c */ /* 0x000fc60000f24270 */
[----:B0-----:R-:W-:-:S04]  /*2f70*/  FMUL R3, R12, R59 ;  /* 0x0000003b0c037220 */ /* 0x001fc80000400000 */
[----:B------:R-:W-:-:S05]  /*2f80*/  FFMA R3, R30, R58, R3 ;  /* 0x0000003a1e037223 */ /* 0x000fca0000000003 */
[----:B------:R-:W-:-:S05]  /*2f90*/  F2FP.TF32.F32.PACK_B R3, R3 ;  /* 0x00000003ff03723e */ /* 0x000fca00024050ff */
[----:B------:R0:W-:Y:S01]  /*2fa0*/  @P0 STG.E desc[UR36][R10.64+0x20], R3 ;  /* 0x000020030a000986 */ /* 0x0001e2000c101924 */
[----:B------:R-:W-:Y:S05]  /*2fb0*/  @!P1 BRA `(.L_x_51) ;  /* 0x0000000000049947 */ /* 0x000fea0003800000 */
[----:B------:R0:W5:Y:S02]  /*2fc0*/  LDG.E.LTC128B R18, desc[UR36][R8.64+0x24] ;  /* 0x0000242408127981 */ /* 0x000164000c1e1920 */
.L_x_51:
[----:B------:R-:W-:Y:S05]  /*2fd0*/  BSYNC B1 ;  /* 0x0000000000017941 */ /* 0x000fea0003800000 */
.L_x_50:
        /* <DEDUP_REMOVED lines=10> */
.L_x_53:
[----:B------:R-:W-:Y:S05]  /*3080*/  BSYNC B1 ;  /* 0x0000000000017941 */ /* 0x000fea0003800000 */
.L_x_52:
[----:B-----5:R-:W-:Y:S01]  /*3090*/  LOP3.LUT R12, R18, 0xffffe000, RZ, 0xc0, !PT ;  /* 0xffffe000120c7812 */ /* 0x020fe200078ec0ff */
[----:B------:R-:W-:Y:S01]  /*30a0*/  BSSY B1, `(.L_x_54) ;  /* 0x0000009000017945 */ /* 0x000fe20003800000 */
[----:B------:R-:W-:-:S03]  /*30b0*/  ISETP.GT.AND P1, PT, R22, 0x11, PT ;  /* 0x000000111600780c */ /* 0x000fc60003f24270 */
[----:B0-----:R-:W-:Y:S01]  /*30c0*/  FMUL R3, R12, R59 ;  /* 0x0000003b0c037220 */ /* 0x001fe20000400000 */
[----:B------:R-:W-:-:S03]  /*30d0*/  ISETP.GT.AND P3, PT, R0, RZ, P1 ;  /* 0x000000ff0000720c */ /* 0x000fc60000f64270 */
[----:B------:R-:W-:-:S05]  /*30e0*/  FFMA R3, R32, R58, R3 ;  /* 0x0000003a20037223 */ /* 0x000fca0000000003 */
[----:B------:R-:W-:-:S05]  /*30f0*/  F2FP.TF32.F32.PACK_B R3, R3 ;  /* 0x00000003ff03723e */ /* 0x000fca00024050ff */
[----:B------:R0:W-:Y:S01]  /*3100*/  @P2 STG.E desc[UR36][R6.64+0x40], R3 ;  /* 0x0000400306002986 */ /* 0x0001e2000c101924 */
[----:B------:R-:W-:Y:S05]  /*3110*/  @!P3 BRA `(.L_x_55) ;  /* 0x000000000004b947 */ /* 0x000fea0003800000 */
[----:B------:R0:W5:Y:S02]  /*3120*/  LDG.E.LTC128B R18, desc[UR36][R4.64+0x44] ;  /* 0x0000442404127981 */ /* 0x000164000c1e1920 */
.L_x_55:
[----:B------:R-:W-:Y:S05]  /*3130*/  BSYNC B1 ;  /* 0x0000000000017941 */ /* 0x000fea0003800000 */
.L_x_54:
        /* <DEDUP_REMOVED lines=9> */
.L_x_57:
[----:B------:R-:W-:Y:S05]  /*31d0*/  BSYNC B1 ;  /* 0x0000000000017941 */ /* 0x000fea0003800000 */
.L_x_56:
        /* <DEDUP_REMOVED lines=9> */
.L_x_59:
[----:B------:R-:W-:Y:S05]  /*3270*/  BSYNC B1 ;  /* 0x0000000000017941 */ /* 0x000fea0003800000 */
.L_x_58:
        /* <DEDUP_REMOVED lines=10> */
.L_x_61:
[----:B------:R-:W-:Y:S05]  /*3320*/  BSYNC B1 ;  /* 0x0000000000017941 */ /* 0x000fea0003800000 */
.L_x_60:
        /* <DEDUP_REMOVED lines=10> */
.L_x_63:
[----:B------:R-:W-:Y:S05]  /*33d0*/  BSYNC B1 ;  /* 0x0000000000017941 */ /* 0x000fea0003800000 */
.L_x_62:
        /* <DEDUP_REMOVED lines=9> */
.L_x_65:
[----:B------:R-:W-:Y:S05]  /*3470*/  BSYNC B1 ;  /* 0x0000000000017941 */ /* 0x000fea0003800000 */
.L_x_64:
        /* <DEDUP_REMOVED lines=9> */
.L_x_67:
[----:B------:R-:W-:Y:S05]  /*3510*/  BSYNC B1 ;  /* 0x0000000000017941 */ /* 0x000fea0003800000 */
.L_x_66:
        /* <DEDUP_REMOVED lines=10> */
.L_x_69:
[----:B------:R-:W-:Y:S05]  /*35c0*/  BSYNC B1 ;  /* 0x0000000000017941 */ /* 0x000fea0003800000 */
.L_x_68:
        /* <DEDUP_REMOVED lines=10> */
.L_x_71:
[----:B------:R-:W-:Y:S05]  /*3670*/  BSYNC B1 ;  /* 0x0000000000017941 */ /* 0x000fea0003800000 */
.L_x_70:
        /* <DEDUP_REMOVED lines=9> */
.L_x_73:
[----:B------:R-:W-:Y:S05]  /*3710*/  BSYNC B1 ;  /* 0x0000000000017941 */ /* 0x000fea0003800000 */
.L_x_72:
        /* <DEDUP_REMOVED lines=9> */
.L_x_75:
[----:B------:R-:W-:Y:S05]  /*37b0*/  BSYNC B1 ;  /* 0x0000000000017941 */ /* 0x000fea0003800000 */
.L_x_74:
        /* <DEDUP_REMOVED lines=10> */
.L_x_77:
[----:B------:R-:W-:Y:S05]  /*3860*/  BSYNC B1 ;  /* 0x0000000000017941 */ /* 0x000fea0003800000 */
.L_x_76:
        /* <DEDUP_REMOVED lines=10> */
.L_x_79:
[----:B------:R-:W-:Y:S05]  /*3910*/  BSYNC B1 ;  /* 0x0000000000017941 */ /* 0x000fea0003800000 */
.L_x_78:
        /* <DEDUP_REMOVED lines=9> */
.L_x_81:
[----:B------:R-:W-:Y:S05]  /*39b0*/  BSYNC B1 ;  /* 0x0000000000017941 */ /* 0x000fea0003800000 */
.L_x_80:
        /* <DEDUP_REMOVED lines=9> */
.L_x_83:
[----:B------:R-:W-:Y:S05]  /*3a50*/  BSYNC B1 ;  /* 0x0000000000017941 */ /* 0x000fea0003800000 */
.L_x_82:
        /* <DEDUP_REMOVED lines=10> */
.L_x_85:
[----:B------:R-:W-:Y:S05]  /*3b00*/  BSYNC B1 ;  /* 0x0000000000017941 */ /* 0x000fea0003800000 */
.L_x_84:
        /* <DEDUP_REMOVED lines=10> */
.L_x_87:
[----:B------:R-:W-:Y:S05]  /*3bb0*/  BSYNC B1 ;  /* 0x0000000000017941 */ /* 0x000fea0003800000 */
.L_x_86:
        /* <DEDUP_REMOVED lines=9> */
.L_x_89:
[----:B------:R-:W-:Y:S05]  /*3c50*/  BSYNC B1 ;  /* 0x0000000000017941 */ /* 0x000fea0003800000 */
.L_x_88:
        /* <DEDUP_REMOVED lines=9> */
.L_x_91:
[----:B------:R-:W-:Y:S05]  /*3cf0*/  BSYNC B1 ;  /* 0x0000000000017941 */ /* 0x000fea0003800000 */
.L_x_90:
        /* <DEDUP_REMOVED lines=10> */
.L_x_93:
[----:B------:R-:W-:Y:S05]  /*3da0*/  BSYNC B1 ;  /* 0x0000000000017941 */ /* 0x000fea0003800000 */
.L_x_92:
        /* <DEDUP_REMOVED lines=10> */
.L_x_95:
[----:B------:R-:W-:Y:S05]  /*3e50*/  BSYNC B1 ;  /* 0x0000000000017941 */ /* 0x000fea0003800000 */
.L_x_94:
[----:B01---5:R-:W-:Y:S01]  /*3e60*/  LOP3.LUT R4, R18, 0xffffe000, RZ, 0xc0, !PT ;  /* 0xffffe00012047812 */ /* 0x023fe200078ec0ff */
        /* <DEDUP_REMOVED lines=8> */
.L_x_97:
[----:B------:R-:W-:Y:S05]  /*3ef0*/  BSYNC B1 ;  /* 0x0000000000017941 */ /* 0x000fea0003800000 */
.L_x_96:
[----:B-----5:R-:W-:Y:S01]  /*3f00*/  LOP3.LUT R4, R18, 0xffffe000, RZ, 0xc0, !PT ;  /* 0xffffe00012047812 */ /* 0x020fe200078ec0ff */
[----:B------:R-:W-:Y:S01]  /*3f10*/  @P0 IMAD.MOV.U32 R5, RZ, RZ, R11 ;  /* 0x000000ffff050224 */ /* 0x000fe200078e000b */
[----:B------:R-:W-:Y:S01]  /*3f20*/  ISETP.GT.AND P1, PT, R0, 0x8, P1 ;  /* 0x000000080000780c */ /* 0x000fe20000f24270 */
[----:B------:R-:W-:Y:S02]  /*3f30*/  BSSY B1, `(.L_x_98) ;  /* 0x0000008000017945 */ /* 0x000fe40003800000 */
[----:B------:R-:W-:Y:S01]  /*3f40*/  FMUL R3, R4, R59 ;  /* 0x0000003b04037220 */ /* 0x000fe20000400000 */
[----:B------:R-:W-:-:S03]  /*3f50*/  @P0 IMAD.MOV.U32 R4, RZ, RZ, R10 ;  /* 0x000000ffff040224 */ /* 0x000fc600078e000a */
[----:B------:R-:W-:-:S05]  /*3f60*/  FFMA R3, R54, R58, R3 ;  /* 0x0000003a36037223 */ /* 0x000fca0000000003 */
[----:B------:R-:W-:-:S05]  /*3f70*/  F2FP.TF32.F32.PACK_B R3, R3 ;  /* 0x00000003ff03723e */ /* 0x000fca00024050ff */
[----:B------:R0:W-:Y:S01]  /*3f80*/  @P0 STG.E desc[UR36][R4.64+0xe0], R3 ;  /* 0x0000e00304000986 */ /* 0x0001e2000c101924 */
[----:B------:R-:W-:Y:S05]  /*3f90*/  @!P1 BRA `(.L_x_99) ;  /* 0x0000000000049947 */ /* 0x000fea0003800000 */
[----:B------:R0:W5:Y:S02]  /*3fa0*/  LDG.E.LTC128B R18, desc[UR36][R8.64+0xe4] ;  /* 0x0000e42408127981 */ /* 0x000164000c1e1920 */
.L_x_99:
[----:B------:R-:W-:Y:S05]  /*3fb0*/  BSYNC B1 ;  /* 0x0000000000017941 */ /* 0x000fea0003800000 */
.L_x_98:
[----:B------:R-:W-:Y:S05]  /*3fc0*/  @!P1 BRA `(.L_x_100) ;  /* 0x0000000800709947 */ /* 0x000fea0003800000 */
[----:B-----5:R-:W-:-:S05]  /*3fd0*/  LOP3.LUT R18, R18, 0xffffe000, RZ, 0xc0, !PT ;  /* 0xffffe00012127812 */ /* 0x020fca00078ec0ff */
[----:B------:R-:W-:-:S04]  /*3fe0*/  FMUL R18, R18, R59 ;  /* 0x0000003b12127220 */ /* 0x000fc80000400000 */
[----:B------:R-:W-:-:S05]  /*3ff0*/  FFMA R55, R55, R58, R18 ;  /* 0x0000003a37377223 */ /* 0x000fca0000000012 */
[----:B------:R-:W-:-:S05]  /*4000*/  F2FP.TF32.F32.PACK_B R55, R55 ;  /* 0x00000037ff37723e */ /* 0x000fca00024050ff */
[----:B------:R0:W-:Y:S01]  /*4010*/  STG.E desc[UR36][R10.64+0xe4], R55 ;  /* 0x0000e4370a007986 */ /* 0x0001e2000c101924 */
[----:B------:R-:W-:Y:S05]  /*4020*/  BRA `(.L_x_100) ;  /* 0x0000000800587947 */ /* 0x000fea0003800000 */
.L_x_39:
[----:B------:R-:W-:Y:S01]  /*4030*/  ISETP.GT.AND P4, PT, R22, 0x1, PT ;  /* 0x000000011600780c */ /* 0x000fe20003f84270 */
[----:B------:R-:W-:Y:S01]  /*4040*/  ULDC.64 UR4, c[0x0][0x5c0] ;  /* 0x0001700000047ab9 */ /* 0x000fe20000000a00 */
[-C--:B------:R-:W-:Y:S01]  /*4050*/  FMUL R3, R24, R58.reuse ;  /* 0x0000003a18037220 */ /* 0x080fe20000400000 */
[----:B------:R-:W-:Y:S01]  /*4060*/  LEA R4, P3, R72, UR4, 0x2 ;  /* 0x0000000448047c11 */ /* 0x000fe2000f8610ff */
[-C--:B------:R-:W-:Y:S01]  /*4070*/  FMUL R25, R25, R58.reuse ;  /* 0x0000003a19197220 */ /* 0x080fe20000400000 */
[----:B------:R-:W-:Y:S01]  /*4080*/  ISETP.GT.AND P1, PT, R0, RZ, P4 ;  /* 0x000000ff0000720c */ /* 0x000fe20002724270 */
[-C--:B------:R-:W-:Y:S01]  /*4090*/  FMUL R9, R26, R58.reuse ;  /* 0x0000003a1a097220 */ /* 0x080fe20000400000 */
[----:B------:R-:W-:Y:S01]  /*40a0*/  LEA.HI.X R5, R72, UR5, R7, 0x2, P3 ;  /* 0x0000000548057c11 */ /* 0x000fe200098f1407 */
[-C--:B------:R-:W-:Y:S01]  /*40b0*/  FMUL R27, R27, R58.reuse ;  /* 0x0000003a1b1b7220 */ /* 0x080fe20000400000 */
[----:B------:R-:W-:Y:S01]  /*40c0*/  F2FP.TF32.F32.PACK_B R3, R3 ;  /* 0x00000003ff03723e */ /* 0x000fe200024050ff */
[-C--:B------:R-:W-:Y:S01]  /*40d0*/  FMUL R29, R29, R58.reuse ;  /* 0x0000003a1d1d7220 */ /* 0x080fe20000400000 */
[----:B------:R-:W-:Y:S01]  /*40e0*/  F2FP.TF32.F32.PACK_B R25, R25 ;  /* 0x00000019ff19723e */ /* 0x000fe200024050ff */
[----:B------:R-:W-:Y:S01]  /*40f0*/  FMUL R31, R31, R58 ;  /* 0x0000003a1f1f7220 */ /* 0x000fe20000400000 */
[C---:B------:R-:W-:Y:S01]  /*4100*/  SHF.L.U64.HI R7, R64.reuse, 0x2, R65 ;  /* 0x0000000240077819 */ /* 0x040fe20000010241 */
[----:B------:R0:W-:Y:S01]  /*4110*/  @P2 STG.E desc[UR36][R4.64], R3 ;  /* 0x0000000304002986 */ /* 0x0001e2000c101924 */
[----:B------:R-:W-:Y:S01]  /*4120*/  LEA R6, P3, R64, R4, 0x2 ;  /* 0x0000000440067211 */ /* 0x000fe200078610ff */
[-C--:B------:R-:W-:Y:S01]  /*4130*/  FMUL R11, R32, R58.reuse ;  /* 0x0000003a200b7220 */ /* 0x080fe20000400000 */
[C---:B------:R-:W-:Y:S01]  /*4140*/  ISETP.GT.AND P2, PT, R22.reuse, 0x8, PT ;  /* 0x000000081600780c */ /* 0x040fe20003f44270 */
[----:B------:R-:W-:Y:S01]  /*4150*/  @P1 STG.E desc[UR36][R4.64+0x4], R25 ;  /* 0x0000041904001986 */ /* 0x000fe2000c101924 */
[----:B------:R-:W-:Y:S01]  /*4160*/  ISETP.GT.AND P1, PT, R22, 0x9, PT ;  /* 0x000000091600780c */ /* 0x000fe20003f24270 */
[----:B------:R-:W-:Y:S01]  /*4170*/  IMAD.X R7, R7, 0x1, R5, P3 ;  /* 0x0000000107077824 */ /* 0x000fe200018e0605 */
[C---:B------:R-:W-:Y:S01]  /*4180*/  ISETP.GT.AND P0, PT, R0.reuse, 0x8, P0 ;  /* 0x000000080000780c */ /* 0x040fe20000704270 */
[-C--:B------:R-:W-:Y:S01]  /*4190*/  FMUL R33, R33, R58.reuse ;  /* 0x0000003a21217220 */ /* 0x080fe20000400000 */
[C---:B------:R-:W-:Y:S01]  /*41a0*/  ISETP.GT.AND P4, PT, R0.reuse, 0x8, P4 ;  /* 0x000000080000780c */ /* 0x040fe20002784270 */
[-C--:B------:R-:W-:Y:S01]  /*41b0*/  FMUL R35, R35, R58.reuse ;  /* 0x0000003a23237220 */ /* 0x080fe20000400000 */
[----:B------:R-:W-:Y:S01]  /*41c0*/  ISETP.GT.AND P5, PT, R0, RZ, P2 ;  /* 0x000000ff0000720c */ /* 0x000fe200017a4270 */
[-C--:B0-----:R-:W-:Y:S01]  /*41d0*/  FMUL R3, R28, R58.reuse ;  /* 0x0000003a1c037220 */ /* 0x081fe20000400000 */
[----:B------:R-:W-:Y:S01]  /*41e0*/  ISETP.GT.AND P3, PT, R0, RZ, P1 ;  /* 0x000000ff0000720c */ /* 0x000fe20000f64270 */
[-C--:B------:R-:W-:Y:S01]  /*41f0*/  FMUL R37, R37, R58.reuse ;  /* 0x0000003a25257220 */ /* 0x080fe20000400000 */
[----:B------:R-:W-:Y:S01]  /*4200*/  F2FP.TF32.F32.PACK_B R9, R9 ;  /* 0x00000009ff09723e */ /* 0x000fe200024050ff */
[-C--:B------:R-:W-:Y:S01]  /*4210*/  FMUL R39, R39, R58.reuse ;  /* 0x0000003a27277220 */ /* 0x080fe20000400000 */
[----:B------:R-:W-:Y:S01]  /*4220*/  F2FP.TF32.F32.PACK_B R27, R27 ;  /* 0x0000001bff1b723e */ /* 0x000fe200024050ff */
[-C--:B------:R-:W-:Y:S01]  /*4230*/  FMUL R41, R41, R58.reuse ;  /* 0x0000003a29297220 */ /* 0x080fe20000400000 */
[----:B------:R-:W-:Y:S01]  /*4240*/  F2FP.TF32.F32.PACK_B R3, R3 ;  /* 0x00000003ff03723e */ /* 0x000fe200024050ff */
[----:B------:R0:W-:Y:S01]  /*4250*/  @P0 STG.E desc[UR36][R6.64], R9 ;  /* 0x0000000906000986 */ /* 0x0001e2000c101924 */
[----:B------:R-:W-:Y:S01]  /*4260*/  F2FP.TF32.F32.PACK_B R29, R29 ;  /* 0x0000001dff1d723e */ /* 0x000fe200024050ff */
[-C--:B------:R-:W-:Y:S01]  /*4270*/  FMUL R43, R43, R58.reuse ;  /* 0x0000003a2b2b7220 */ /* 0x080fe20000400000 */
[----:B------:R-:W-:Y:S01]  /*4280*/  ISETP.GT.AND P0, PT, R22, 0x10, PT ;  /* 0x000000101600780c */ /* 0x000fe20003f04270 */
[----:B------:R-:W-:Y:S01]  /*4290*/  @P4 STG.E desc[UR36][R6.64+0x4], R27 ;  /* 0x0000041b06004986 */ /* 0x000fe2000c101924 */
[C---:B------:R-:W-:Y:S01]  /*42a0*/  ISETP.GT.AND P2, PT, R0.reuse, 0x8, P2 ;  /* 0x000000080000780c */ /* 0x040fe20001744270 */
[-C--:B------:R-:W-:Y:S01]  /*42b0*/  FMUL R45, R45, R58.reuse ;  /* 0x0000003a2d2d7220 */ /* 0x080fe20000400000 */
[C---:B------:R-:W-:Y:S01]  /*42c0*/  ISETP.GT.AND P1, PT, R0.reuse, 0x8, P1 ;  /* 0x000000080000780c */ /* 0x040fe20000f24270 */
[----:B------:R1:W-:Y:S01]  /*42d0*/  @P5 STG.E desc[UR36][R4.64+0x20], R3 ;  /* 0x0000200304005986 */ /* 0x0003e2000c101924 */
[----:B------:R-:W-:Y:S01]  /*42e0*/  ISETP.GT.AND P5, PT, R0, RZ, P0 ;  /* 0x000000ff0000720c */ /* 0x000fe200007a4270 */
[-C--:B------:R-:W-:Y:S01]  /*42f0*/  FMUL R47, R47, R58.reuse ;  /* 0x0000003a2f2f7220 */ /* 0x080fe20000400000 */
[----:B------:R-:W-:Y:S01]  /*4300*/  F2FP.TF32.F32.PACK_B R31, R31 ;  /* 0x0000001fff1f723e */ /* 0x000fe200024050ff */
[----:B------:R-:W-:Y:S01]  /*4310*/  @P3 STG.E desc[UR36][R4.64+0x24], R29 ;  /* 0x0000241d04003986 */ /* 0x000fe2000c101924 */
[----:B------:R-:W-:Y:S01]  /*4320*/  ISETP.GT.AND P3, PT, R22, 0x11, PT ;  /* 0x000000111600780c */ /* 0x000fe20003f64270 */
[-C--:B0-----:R-:W-:Y:S01]  /*4330*/  FMUL R9, R30, R58.reuse ;  /* 0x0000003a1e097220 */ /* 0x081fe20000400000 */
[----:B------:R-:W-:Y:S01]  /*4340*/  F2FP.TF32.F32.PACK_B R11, R11 ;  /* 0x0000000bff0b723e */ /* 0x000fe200024050ff */
[-C--:B------:R-:W-:Y:S01]  /*4350*/  FMUL R49, R49, R58.reuse ;  /* 0x0000003a31317220 */ /* 0x080fe20000400000 */
[----:B------:R-:W-:Y:S01]  /*4360*/  ISETP.GT.AND P4, PT, R0, RZ, P3 ;  /* 0x000000ff0000720c */ /* 0x000fe20001f84270 */
[-C--:B------:R-:W-:Y:S01]  /*4370*/  FMUL R51, R51, R58.reuse ;  /* 0x0000003a33337220 */ /* 0x080fe20000400000 */
[----:B------:R-:W-:Y:S01]  /*4380*/  F2FP.TF32.F32.PACK_B R9, R9 ;  /* 0x00000009ff09723e */ /* 0x000fe200024050ff */
[-C--:B-1----:R-:W-:Y:S01]  /*4390*/  FMUL R3, R34, R58.reuse ;  /* 0x0000003a22037220 */ /* 0x082fe20000400000 */
[----:B------:R-:W-:Y:S01]  /*43a0*/  F2FP.TF32.F32.PACK_B R33, R33 ;  /* 0x00000021ff21723e */ /* 0x000fe200024050ff */
[-C--:B------:R-:W-:Y:S01]  /*43b0*/  FMUL R13, R52, R58.reuse ;  /* 0x0000003a340d7220 */ /* 0x080fe20000400000 */
[----:B------:R-:W-:Y:S01]  /*43c0*/  ISETP.GT.AND P0, PT, R0, 0x8, P0 ;  /* 0x000000080000780c */ /* 0x000fe20000704270 */
[----:B------:R0:W-:Y:S01]  /*43d0*/  @P2 STG.E desc[UR36][R6.64+0x20], R9 ;  /* 0x0000200906002986 */ /* 0x0001e2000c101924 */
[C---:B------:R-:W-:Y:S01]  /*43e0*/  ISETP.GT.AND P2, PT, R22.reuse, 0x19, PT ;  /* 0x000000191600780c */ /* 0x040fe20003f44270 */
[-C--:B------:R-:W-:Y:S01]  /*43f0*/  FMUL R53, R53, R58.reuse ;  /* 0x0000003a35357220 */ /* 0x080fe20000400000 */
[----:B------:R-:W-:Y:S01]  /*4400*/  F2FP.TF32.F32.PACK_B R3, R3 ;  /* 0x00000003ff03723e */ /* 0x000fe200024050ff */
[----:B------:R-:W-:Y:S01]  /*4410*/  @P1 STG.E desc[UR36][R6.64+0x24], R31 ;  /* 0x0000241f06001986 */ /* 0x000fe2000c101924 */
[----:B------:R-:W-:Y:S01]  /*4420*/  ISETP.GT.AND P1, PT, R22, 0x18, PT ;  /* 0x000000181600780c */ /* 0x000fe20003f24270 */
[----:B------:R-:W-:Y:S01]  /*4430*/  FMUL R55, R55, R58 ;  /* 0x0000003a37377220 */ /* 0x000fe20000400000 */
[----:B------:R-:W-:Y:S01]  /*4440*/  F2FP.TF32.F32.PACK_B R35, R35 ;  /* 0x00000023ff23723e */ /* 0x000fe200024050ff */
[----:B------:R1:W-:Y:S01]  /*4450*/  @P5 STG.E desc[UR36][R4.64+0x40], R11 ;  /* 0x0000400b04005986 */ /* 0x0003e2000c101924 */
[----:B------:R-:W-:-:S02]  /*4460*/  ISETP.GT.AND P5, PT, R0, RZ, P1 ;  /* 0x000000ff0000720c */ /* 0x000fc40000fa4270 */
[----:B------:R-:W-:Y:S01]  /*4470*/  F2FP.TF32.F32.PACK_B R37, R37 ;  /* 0x00000025ff25723e */ /* 0x000fe200024050ff */
[----:B------:R-:W-:Y:S01]  /*4480*/  @P4 STG.E desc[UR36][R4.64+0x44], R33 ;  /* 0x0000442104004986 */ /* 0x000fe2000c101924 */
[----:B------:R-:W-:Y:S01]  /*4490*/  ISETP.GT.AND P4, PT, R0, 0x8, P3 ;  /* 0x000000080000780c */ /* 0x000fe20001f84270 */
[-C--:B0-----:R-:W-:Y:S01]  /*44a0*/  FMUL R9, R36, R58.reuse ;  /* 0x0000003a24097220 */ /* 0x081fe20000400000 */
[----:B------:R-:W-:Y:S01]  /*44b0*/  ISETP.GT.AND P3, PT, R0, RZ, P2 ;  /* 0x000000ff0000720c */ /* 0x000fe20001764270 */
[----:B------:R0:W-:Y:S01]  /*44c0*/  @P0 STG.E desc[UR36][R6.64+0x40], R3 ;  /* 0x0000400306000986 */ /* 0x0001e2000c101924 */
[----:B------:R-:W-:Y:S02]  /*44d0*/  ISETP.GT.AND P0, PT, R22, 0x20, PT ;  /* 0x000000201600780c */ /* 0x000fe40003f04270 */
[----:B------:R-:W-:Y:S01]  /*44e0*/  F2FP.TF32.F32.PACK_B R9, R9 ;  /* 0x00000009ff09723e */ /* 0x000fe200024050ff */
[----:B-1----:R-:W-:Y:S01]  /*44f0*/  FMUL R11, R40, R58 ;  /* 0x0000003a280b7220 */ /* 0x002fe20000400000 */
[----:B------:R-:W-:-:S02]  /*4500*/  ISETP.GT.AND P1, PT, R0, 0x8, P1 ;  /* 0x000000080000780c */ /* 0x000fc40000f24270 */
[----:B------:R-:W-:Y:S02]  /*4510*/  F2FP.TF32.F32.PACK_B R39, R39 ;  /* 0x00000027ff27723e */ /* 0x000fe400024050ff */
[----:B------:R-:W-:Y:S01]  /*4520*/  F2FP.TF32.F32.PACK_B R11, R11 ;  /* 0x0000000bff0b723e */ /* 0x000fe200024050ff */
[----:B------:R-:W-:Y:S01]  /*4530*/  @P4 STG.E desc[UR36][R6.64+0x44], R35 ;  /* 0x0000442306004986 */ /* 0x000fe2000c101924 */
[----:B------:R-:W-:Y:S01]  /*4540*/  ISETP.GT.AND P4, PT, R0, 0x8, P2 ;  /* 0x000000080000780c */ /* 0x000fe20001784270 */
[----:B0-----:R-:W-:Y:S01]  /*4550*/  FMUL R3, R38, R58 ;  /* 0x0000003a26037220 */ /* 0x001fe20000400000 */
[----:B------:R-:W-:Y:S01]  /*4560*/  ISETP.GT.AND P2, PT, R22, 0x21, PT ;  /* 0x000000211600780c */ /* 0x000fe20003f44270 */
[----:B------:R0:W-:Y:S01]  /*4570*/  @P5 STG.E desc[UR36][R4.64+0x60], R9 ;  /* 0x0000600904005986 */ /* 0x0001e2000c101924 */
[C---:B------:R-:W-:Y:S02]  /*4580*/  ISETP.GT.AND P5, PT, R0.reuse, RZ, P0 ;  /* 0x000000ff0000720c */ /* 0x040fe400007a4270 */
[----:B------:R-:W-:Y:S01]  /*4590*/  F2FP.TF32.F32.PACK_B R3, R3 ;  /* 0x00000003ff03723e */ /* 0x000fe200024050ff */
[----:B------:R-:W-:Y:S01]  /*45a0*/  @P3 STG.E desc[UR36][R4.64+0x64], R37 ;  /* 0x0000642504003986 */ /* 0x000fe2000c101924 */
[----:B------:R-:W-:-:S02]  /*45b0*/  ISETP.GT.AND P3, PT, R0, RZ, P2 ;  /* 0x000000ff0000720c */ /* 0x000fc40001764270 */
[----:B------:R-:W-:Y:S01]  /*45c0*/  F2FP.TF32.F32.PACK_B R41, R41 ;  /* 0x00000029ff29723e */ /* 0x000fe200024050ff */
[----:B------:R1:W-:Y:S01]  /*45d0*/  @P1 STG.E desc[UR36][R6.64+0x60], R3 ;  /* 0x0000600306001986 */ /* 0x0003e2000c101924 */
[----:B------:R-:W-:Y:S02]  /*45e0*/  ISETP.GT.AND P0, PT, R0, 0x8, P0 ;  /* 0x000000080000780c */ /* 0x000fe40000704270 */
[----:B------:R-:W-:Y:S01]  /*45f0*/  F2FP.TF32.F32.PACK_B R43, R43 ;  /* 0x0000002bff2b723e */ /* 0x000fe200024050ff */
[----:B------:R-:W-:Y:S01]  /*4600*/  @P4 STG.E desc[UR36][R6.64+0x64], R39 ;  /* 0x0000642706004986 */ /* 0x000fe2000c101924 */
[----:B------:R-:W-:Y:S01]  /*4610*/  ISETP.GT.AND P4, PT, R22, 0x28, PT ;  /* 0x000000281600780c */ /* 0x000fe20003f84270 */
[----:B0-----:R-:W-:Y:S01]  /*4620*/  FMUL R9, R44, R58 ;  /* 0x0000003a2c097220 */ /* 0x001fe20000400000 */
[----:B------:R-:W-:Y:S01]  /*4630*/  F2FP.TF32.F32.PACK_B R45, R45 ;  /* 0x0000002dff2d723e */ /* 0x000fe200024050ff */
[----:B------:R0:W-:Y:S01]  /*4640*/  @P5 STG.E desc[UR36][R4.64+0x80], R11 ;  /* 0x0000800b04005986 */ /* 0x0001e2000c101924 */
[----:B------:R-:W-:-:S02]  /*4650*/  ISETP.GT.AND P5, PT, R22, 0x29, PT ;  /* 0x000000291600780c */ /* 0x000fc40003fa4270 */
[----:B------:R-:W-:Y:S01]  /*4660*/  F2FP.TF32.F32.PACK_B R9, R9 ;  /* 0x00000009ff09723e */ /* 0x000fe200024050ff */
[----:B------:R-:W-:Y:S01]  /*4670*/  @P3 STG.E desc[UR36][R4.64+0x84], R41 ;  /* 0x0000842904003986 */ /* 0x000fe2000c101924 */
[----:B------:R-:W-:Y:S01]  /*4680*/  ISETP.GT.AND P3, PT, R0, 0x8, P2 ;  /* 0x000000080000780c */ /* 0x000fe20001764270 */
[-C--:B-1----:R-:W-:Y:S01]  /*4690*/  FMUL R3, R42, R58.reuse ;  /* 0x0000003a2a037220 */ /* 0x082fe20000400000 */
[C---:B------:R-:W-:Y:S02]  /*46a0*/  ISETP.GT.AND P2, PT, R0.reuse, RZ, P4 ;  /* 0x000000ff0000720c */ /* 0x040fe40002744270 */
[C---:B------:R-:W-:Y:S02]  /*46b0*/  ISETP.GT.AND P1, PT, R0.reuse, RZ, P5 ;  /* 0x000000ff0000720c */ /* 0x040fe40002f24270 */
[----:B------:R-:W-:Y:S01]  /*46c0*/  ISETP.GT.AND P4, PT, R0, 0x8, P4 ;  /* 0x000000080000780c */ /* 0x000fe20002784270 */
[----:B0-----:R-:W-:Y:S01]  /*46d0*/  FMUL R11, R46, R58 ;  /* 0x0000003a2e0b7220 */ /* 0x001fe20000400000 */
[----:B------:R-:W-:-:S02]  /*46e0*/  ISETP.GT.AND P5, PT, R0, 0x8, P5 ;  /* 0x000000080000780c */ /* 0x000fc40002fa4270 */
[----:B------:R-:W-:Y:S02]  /*46f0*/  F2FP.TF32.F32.PACK_B R3, R3 ;  /* 0x00000003ff03723e */ /* 0x000fe400024050ff */
[----:B------:R-:W-:Y:S02]  /*4700*/  F2FP.TF32.F32.PACK_B R11, R11 ;  /* 0x0000000bff0b723e */ /* 0x000fe400024050ff */
[----:B------:R-:W-:Y:S01]  /*4710*/  F2FP.TF32.F32.PACK_B R47, R47 ;  /* 0x0000002fff2f723e */ /* 0x000fe200024050ff */
[----:B------:R0:W-:Y:S01]  /*4720*/  @P0 STG.E desc[UR36][R6.64+0x80], R3 ;  /* 0x0000800306000986 */ /* 0x0001e2000c101924 */
[----:B------:R-:W-:Y:S02]  /*4730*/  F2FP.TF32.F32.PACK_B R49, R49 ;  /* 0x00000031ff31723e */ /* 0x000fe400024050ff */
[C---:B------:R-:W-:Y:S01]  /*4740*/  ISETP.GT.AND P0, PT, R22.reuse, 0x39, PT ;  /* 0x000000391600780c */ /* 0x040fe20003f04270 */
[----:B------:R-:W-:Y:S01]  /*4750*/  @P3 STG.E desc[UR36][R6.64+0x84], R43 ;  /* 0x0000842b06003986 */ /* 0x000fe2000c101924 */
[----:B------:R-:W-:-:S02]  /*4760*/  ISETP.GT.AND P3, PT, R22, 0x30, PT ;  /* 0x000000301600780c */ /* 0x000fc40003f64270 */
[----:B------:R-:W-:Y:S01]  /*4770*/  F2FP.TF32.F32.PACK_B R51, R51 ;  /* 0x00000033ff33723e */ /* 0x000fe200024050ff */
[----:B------:R1:W-:Y:S01]  /*4780*/  @P2 STG.E desc[UR36][R4.64+0xa0], R9 ;  /* 0x0000a00904002986 */ /* 0x0003e2000c101924 */
[----:B------:R-:W-:Y:S02]  /*4790*/  ISETP.GT.AND P2, PT, R22, 0x31, PT ;  /* 0x000000311600780c */ /* 0x000fe40003f44270 */
[----:B------:R-:W-:Y:S01]  /*47a0*/  F2FP.TF32.F32.PACK_B R13, R13 ;  /* 0x0000000dff0d723e */ /* 0x000fe200024050ff */
[----:B------:R-:W-:Y:S01]  /*47b0*/  @P1 STG.E desc[UR36][R4.64+0xa4], R45 ;  /* 0x0000a42d04001986 */ /* 0x000fe2000c101924 */
[----:B0-----:R-:W-:Y:S01]  /*47c0*/  FMUL R3, R48, R58 ;  /* 0x0000003a30037220 */ /* 0x001fe20000400000 */
[----:B------:R-:W-:Y:S02]  /*47d0*/  ISETP.GT.AND P1, PT, R22, 0x38, PT ;  /* 0x000000381600780c */ /* 0x000fe40003f24270 */
[----:B------:R0:W-:Y:S01]  /*47e0*/  @P4 STG.E desc[UR36][R6.64+0xa0], R11 ;  /* 0x0000a00b06004986 */ /* 0x0001e2000c101924 */
[----:B------:R-:W-:-:S02]  /*47f0*/  ISETP.GT.AND P4, PT, R0, RZ, P3 ;  /* 0x000000ff0000720c */ /* 0x000fc40001f84270 */
[----:B------:R-:W-:Y:S01]  /*4800*/  F2FP.TF32.F32.PACK_B R3, R3 ;  /* 0x00000003ff03723e */ /* 0x000fe200024050ff */
[----:B------:R-:W-:Y:S01]  /*4810*/  @P5 STG.E desc[UR36][R6.64+0xa4], R47 ;  /* 0x0000a42f06005986 */ /* 0x000fe2000c101924 */
[----:B------:R-:W-:Y:S01]  /*4820*/  ISETP.GT.AND P5, PT, R0, RZ, P2 ;  /* 0x000000ff0000720c */ /* 0x000fe200017a4270 */
[-C--:B-1----:R-:W-:Y:S01]  /*4830*/  FMUL R9, R50, R58.reuse ;  /* 0x0000003a32097220 */ /* 0x082fe20000400000 */
[C---:B------:R-:W-:Y:S02]  /*4840*/  ISETP.GT.AND P3, PT, R0.reuse, 0x8, P3 ;  /* 0x000000080000780c */ /* 0x040fe40001f64270 */
[----:B------:R-:W-:Y:S02]  /*4850*/  ISETP.GT.AND P2, PT, R0, 0x8, P2 ;  /* 0x000000080000780c */ /* 0x000fe40001744270 */
[----:B------:R-:W-:Y:S01]  /*4860*/  F2FP.TF32.F32.PACK_B R9, R9 ;  /* 0x00000009ff09723e */ /* 0x000fe200024050ff */
[----:B0-----:R-:W-:Y:S01]  /*4870*/  FMUL R11, R54, R58 ;  /* 0x0000003a360b7220 */ /* 0x001fe20000400000 */
[----:B------:R-:W-:Y:S01]  /*4880*/  F2FP.TF32.F32.PACK_B R53, R53 ;  /* 0x00000035ff35723e */ /* 0x000fe200024050ff */
[----:B------:R-:W-:Y:S01]  /*4890*/  @P4 STG.E desc[UR36][R4.64+0xc0], R3 ;  /* 0x0000c00304004986 */ /* 0x000fe2000c101924 */
[----:B------:R-:W-:-:S02]  /*48a0*/  ISETP.GT.AND P4, PT, R0, RZ, P1 ;  /* 0x000000ff0000720c */ /* 0x000fc40000f84270 */
[C---:B------:R-:W-:Y:S01]  /*48b0*/  ISETP.GT.AND P1, PT, R0.reuse, 0x8, P1 ;  /* 0x000000080000780c */ /* 0x040fe20000f24270 */
[----:B------:R-:W-:Y:S01]  /*48c0*/  @P5 STG.E desc[UR36][R4.64+0xc4], R49 ;  /* 0x0000c43104005986 */ /* 0x000fe2000c101924 */
[C---:B------:R-:W-:Y:S02]  /*48d0*/  ISETP.GT.AND P5, PT, R0.reuse, RZ, P0 ;  /* 0x000000ff0000720c */ /* 0x040fe400007a4270 */
[----:B------:R-:W-:Y:S01]  /*48e0*/  ISETP.GT.AND P0, PT, R0, 0x8, P0 ;  /* 0x000000080000780c */ /* 0x000fe20000704270 */
[----:B------:R-:W-:Y:S01]  /*48f0*/  @P3 STG.E desc[UR36][R6.64+0xc0], R9 ;  /* 0x0000c00906003986 */ /* 0x000fe2000c101924 */
[----:B------:R-:W-:Y:S02]  /*4900*/  F2FP.TF32.F32.PACK_B R11, R11 ;  /* 0x0000000bff0b723e */ /* 0x000fe400024050ff */
[----:B------:R-:W-:Y:S01]  /*4910*/  F2FP.TF32.F32.PACK_B R55, R55 ;  /* 0x00000037ff37723e */ /* 0x000fe200024050ff */
[----:B------:R-:W-:Y:S04]  /*4920*/  @P2 STG.E desc[UR36][R6.64+0xc4], R51 ;  /* 0x0000c43306002986 */ /* 0x000fe8000c101924 */
[----:B------:R-:W-:Y:S04]  /*4930*/  @P4 STG.E desc[UR36][R4.64+0xe0], R13 ;  /* 0x0000e00d04004986 */ /* 0x000fe8000c101924 */
[----:B------:R0:W-:Y:S02]  /*4940*/  @P5 STG.E desc[UR36][R4.64+0xe4], R53 ;  /* 0x0000e43504005986 */ /* 0x0001e4000c101924 */
[----:B0-----:R-:W-:-:S02]  /*4950*/  @P1 IMAD.MOV.U32 R4, RZ, RZ, R6 ;  /* 0x000000ffff041224 */ /* 0x001fc400078e0006 */
[----:B------:R-:W-:-:S05]  /*4960*/  @P1 IMAD.MOV.U32 R5, RZ, RZ, R7 ;  /* 0x000000ffff051224 */ /* 0x000fca00078e0007 */
[----:B------:R0:W-:Y:S04]  /*4970*/  @P1 STG.E desc[UR36][R4.64+0xe0], R11 ;  /* 0x0000e00b04001986 */ /* 0x0001e8000c101924 */
[----:B------:R0:W-:Y:S02]  /*4980*/  @P0 STG.E desc[UR36][R6.64+0xe4], R55 ;  /* 0x0000e43706000986 */ /* 0x0001e4000c101924 */
.L_x_100:
[----:B------:R-:W-:Y:S05]  /*4990*/  BSYNC B0 ;  /* 0x0000000000007941 */ /* 0x000fea0003800000 */
.L_x_38:
[----:B0-----:R-:W3:Y:S01]  /*49a0*/  LDL.64 R4, [R1] ;  /* 0x0000000001047983 */ /* 0x001ee20000100a00 */
[----:B------:R-:W-:Y:S01]  /*49b0*/  ULDC.64 UR4, c[0x0][0x650] ;  /* 0x0001940000047ab9 */ /* 0x000fe20000000a00 */
[----:B------:R-:W-:Y:S02]  /*49c0*/  IMAD.U32 R0, RZ, RZ, UR44 ;  /* 0x0000002cff007e24 */ /* 0x000fe4000f8e00ff */
[----:B------:R-:W-:Y:S02]  /*49d0*/  IMAD.MOV.U32 R22, RZ, RZ, -0x1 ;  /* 0xffffffffff167424 */ /* 0x000fe400078e00ff */
[----:B------:R0:W-:Y:S01]  /*49e0*/  SYNCS.ARRIVE.TRANS64.A1T0 RZ, [R0+UR48], RZ ;  /* 0x000000ff00ff79a7 */ /* 0x0001e20008100030 */
[----:B-----5:R-:W-:Y:S02]  /*49f0*/  IMAD.MOV.U32 R18, RZ, RZ, -0x1 ;  /* 0xffffffffff127424 */ /* 0x020fe400078e00ff */
[----:B--2---:R-:W-:Y:S01]  /*4a00*/  IMAD.MOV.U32 R19, RZ, RZ, -0x1 ;  /* 0xffffffffff137424 */ /* 0x004fe200078e00ff */
[----:B0-----:R-:W-:-:S02]  /*4a10*/  PRMT R0, RZ, 0x7610, R0 ;  /* 0x00007610ff007816 */ /* 0x001fc40000000000 */
[----:B---3--:R-:W-:-:S05]  /*4a20*/  LEA R16, P0, R4, R16, 0x1 ;  /* 0x0000001004107211 */ /* 0x008fca00078008ff */
[----:B------:R-:W-:Y:S01]  /*4a30*/  IMAD.X R17, R68, 0x1, R17, P0 ;  /* 0x0000000144117824 */ /* 0x000fe200000e0611 */
[----:B------:R-:W-:-:S04]  /*4a40*/  ISETP.GE.U32.AND P0, PT, R16, UR4, PT ;  /* 0x0000000410007c0c */ /* 0x000fc8000bf06070 */
[----:B------:R-:W-:-:S13]  /*4a50*/  ISETP.GE.U32.AND.EX P0, PT, R17, UR5, PT, P0 ;  /* 0x0000000511007c0c */ /* 0x000fda000bf06100 */
[----:B------:R-:W-:Y:S05]  /*4a60*/  @P0 BRA `(.L_x_101) ;  /* 0x00000004004c0947 */ /* 0x000fea0003800000 */
[----:B----4-:R-:W0:Y:S01]  /*4a70*/  LDC.64 R10, c[0x0][0x628] ;  /* 0x00018a00ff0a7b82 */ /* 0x010e220000000a00 */
[----:B------:R-:W2:Y:S01]  /*4a80*/  S2R R12, SR_CTAID.X ;  /* 0x00000000000c7919 */ /* 0x000ea20000002500 */
[----:B-1----:R-:W-:Y:S02]  /*4a90*/  IMAD.MOV.U32 R8, RZ, RZ, R16 ;  /* 0x000000ffff087224 */ /* 0x002fe400078e0010 */
[----:B------:R-:W-:Y:S01]  /*4aa0*/  IMAD.MOV.U32 R9, RZ, RZ, R17 ;  /* 0x000000ffff097224 */ /* 0x000fe200078e0011 */
[----:B------:R-:W1:Y:S03]  /*4ab0*/  S2R R18, SR_CTAID.Y ;  /* 0x0000000000127919 */ /* 0x000e660000002600 */
[----:B------:R-:W3:Y:S08]  /*4ac0*/  LDC R0, c[0x0][0x630] ;  /* 0x00018c00ff007b82 */ /* 0x000ef00000000800 */
[----:B------:R-:W4:Y:S01]  /*4ad0*/  LDC.64 R14, c[0x0][0x620] ;  /* 0x00018800ff0e7b82 */ /* 0x000f220000000a00 */
[----:B0-----:R-:W-:-:S04]  /*4ae0*/  ISETP.NE.U32.AND P0, PT, R10, RZ, PT ;  /* 0x000000ff0a00720c */ /* 0x001fc80003f05070 */
[----:B------:R-:W-:-:S13]  /*4af0*/  ISETP.NE.AND.EX P0, PT, R11, RZ, PT, P0 ;  /* 0x000000ff0b00720c */ /* 0x000fda0003f05300 */
[----:B-1234-:R-:W-:Y:S05]  /*4b00*/  @!P0 BRA `(.L_x_102) ;  /* 0x0000000000288947 */ /* 0x01efea0003800000 */
[----:B------:R-:W0:Y:S02]  /*4b10*/  LDC R3, c[0x0][0x634] ;  /* 0x00018d00ff037b82 */ /* 0x000e240000000800 */
[----:B0-----:R-:W-:-:S05]  /*4b20*/  IADD3 R3, P0, R16, R3, RZ ;  /* 0x0000000310037210 */ /* 0x001fca0007f1e0ff */
        /* <DEDUP_REMOVED lines=8> */
.L_x_102:
[-CC-:B------:R-:W-:Y:S01]  /*4bb0*/  SHF.R.U64 R19, R8, R0.reuse, R9.reuse ;  /* 0x0000000008137219 */ /* 0x180fe20000001209 */
[----:B------:R-:W0:Y:S01]  /*4bc0*/  LDC.64 R24, c[0x0][0x640] ;  /* 0x00019000ff187b82 */ /* 0x000e220000000a00 */
[----:B------:R-:W-:Y:S01]  /*4bd0*/  SHF.R.U32.HI R0, RZ, R0, R9 ;  /* 0x00000000ff007219 */ /* 0x000fe20000011609 */
[----:B------:R-:W-:Y:S01]  /*4be0*/  ULDC UR4, c[0x0][0x150] ;  /* 0x0000540000047ab9 */ /* 0x000fe20000000800 */
[----:B------:R-:W-:Y:S02]  /*4bf0*/  IADD3 R3, P0, RZ, -R19, RZ ;  /* 0x80000013ff037210 */ /* 0x000fe40007f1e0ff */
[----:B------:R-:W-:-:S03]  /*4c00*/  I2FP.F32.U32 R7, R12 ;  /* 0x0000000c00077245 */ /* 0x000fc60000201000 */
[----:B------:R-:W1:Y:S01]  /*4c10*/  LDC R6, c[0x0][0x618] ;  /* 0x00018600ff067b82 */ /* 0x000e620000000800 */
[----:B------:R-:W-:Y:S02]  /*4c20*/  IMAD.X R5, RZ, RZ, ~R0, P0 ;  /* 0x000000ffff057224 */ /* 0x000fe400000e0e00 */
[----:B------:R-:W-:Y:S01]  /*4c30*/  FMUL R7, R7, UR4 ;  /* 0x0000000407077c20 */ /* 0x000fe20008400000 */
[----:B------:R-:W-:Y:S01]  /*4c40*/  ULDC UR4, c[0x0][0x154] ;  /* 0x0000550000047ab9 */ /* 0x000fe20000000800 */
[-C--:B------:R-:W-:Y:S02]  /*4c50*/  IMAD R0, R5, R14.reuse, RZ ;  /* 0x0000000e05007224 */ /* 0x080fe400078e02ff */
[C---:B------:R-:W-:Y:S01]  /*4c60*/  IMAD.WIDE.U32 R4, R3.reuse, R14, R16 ;  /* 0x0000000e03047225 */ /* 0x040fe200078e0010 */
[----:B------:R-:W2:Y:S01]  /*4c70*/  LDC R8, c[0x0][0x608] ;  /* 0x00018200ff087b82 */ /* 0x000ea20000000800 */
[----:B------:R-:W3:Y:S02]  /*4c80*/  F2I.U32.TRUNC.NTZ R7, R7 ;  /* 0x0000000700077305 */ /* 0x000ee4000020f000 */
[----:B------:R-:W-:Y:S01]  /*4c90*/  IMAD R3, R3, R15, R0 ;  /* 0x0000000f03037224 */ /* 0x000fe200078e0200 */
[----:B------:R-:W-:-:S03]  /*4ca0*/  I2FP.F32.U32 R0, R18 ;  /* 0x0000001200007245 */ /* 0x000fc60000201000 */
[----:B------:R-:W-:Y:S01]  /*4cb0*/  IMAD.IADD R3, R5, 0x1, R3 ;  /* 0x0000000105037824 */ /* 0x000fe200078e0203 */
[----:B------:R-:W4:Y:S01]  /*4cc0*/  LDC R11, c[0x0][0x658] ;  /* 0x00019600ff0b7b82 */ /* 0x000f220000000800 */
[----:B0-----:R-:W-:-:S04]  /*4cd0*/  ISETP.NE.U32.AND P0, PT, R24, RZ, PT ;  /* 0x000000ff1800720c */ /* 0x001fc80003f05070 */
[----:B------:R-:W-:-:S03]  /*4ce0*/  ISETP.NE.AND.EX P0, PT, R25, RZ, PT, P0 ;  /* 0x000000ff1900720c */ /* 0x000fc60003f05300 */
[----:B------:R-:W0:Y:S01]  /*4cf0*/  LDC R9, c[0x0][0x144] ;  /* 0x00005100ff097b82 */ /* 0x000e220000000800 */
[-C--:B-1----:R-:W-:Y:S01]  /*4d00*/  SHF.R.U64 R10, R4, R6.reuse, R3 ;  /* 0x00000006040a7219 */ /* 0x082fe20000001203 */
[----:B---3--:R-:W-:Y:S01]  /*4d10*/  IMAD.MOV R7, RZ, RZ, -R7 ;  /* 0x000000ffff077224 */ /* 0x008fe200078e0a07 */
[----:B------:R-:W-:Y:S01]  /*4d20*/  SHF.R.U32.HI R3, RZ, R6, R3 ;  /* 0x00000006ff037219 */ /* 0x000fe20000011603 */
[----:B------:R-:W-:-:S04]  /*4d30*/  FMUL R6, R0, UR4 ;  /* 0x0000000400067c20 */ /* 0x000fc80008400000 */
[----:B------:R-:W1:Y:S01]  /*4d40*/  LDC R21, c[0x0][0x148] ;  /* 0x00005200ff157b82 */ /* 0x000e620000000800 */
[----:B------:R3:W0:Y:S01]  /*4d50*/  F2I.U32.TRUNC.NTZ R14, R6 ;  /* 0x00000006000e7305 */ /* 0x000622000020f000 */
[-CC-:B--2---:R-:W-:Y:S02]  /*4d60*/  SHF.R.U64 R13, R10, R8.reuse, R3.reuse ;  /* 0x000000080a0d7219 */ /* 0x184fe40000001203 */
[----:B------:R-:W-:-:S04]  /*4d70*/  SHF.R.U32.HI R0, RZ, R8, R3 ;  /* 0x00000008ff007219 */ /* 0x000fc80000011603 */
[----:B------:R-:W2:Y:S01]  /*4d80*/  LDC R20, c[0x0][0x648] ;  /* 0x00019200ff147b82 */ /* 0x000ea20000000800 */
[-CC-:B----4-:R-:W-:Y:S02]  /*4d90*/  SHF.R.U64 R15, R13, R11.reuse, R0.reuse ;  /* 0x0000000b0d0f7219 */ /* 0x190fe40000001200 */
[----:B------:R-:W-:-:S03]  /*4da0*/  SHF.R.U32.HI R5, RZ, R11, R0 ;  /* 0x0000000bff057219 */ /* 0x000fc60000011600 */
[----:B------:R-:W-:Y:S02]  /*4db0*/  IMAD.MOV.U32 R4, RZ, RZ, R15 ;  /* 0x000000ffff047224 */ /* 0x000fe400078e000f */
[----:B------:R-:W4:Y:S01]  /*4dc0*/  LDC R26, c[0x0][0x638] ;  /* 0x00018e00ff1a7b82 */ /* 0x000f220000000800 */
[----:B0-----:R-:W-:-:S07]  /*4dd0*/  IMAD R22, R9, R7, R12 ;  /* 0x0000000709167224 */ /* 0x001fce00078e020c */
[----:B------:R-:W0:Y:S08]  /*4de0*/  LDC R27, c[0x0][0x610] ;  /* 0x00018400ff1b7b82 */ /* 0x000e300000000800 */
[----:B------:R-:W0:Y:S01]  /*4df0*/  LDC R28, c[0x0][0x600] ;  /* 0x00018000ff1c7b82 */ /* 0x000e220000000800 */
[----:B-123--:R-:W-:Y:S05]  /*4e00*/  @!P0 BRA `(.L_x_103) ;  /* 0x0000000000288947 */ /* 0x00efea0003800000 */
[----:B------:R-:W1:Y:S02]  /*4e10*/  LDC R0, c[0x0][0x64c] ;  /* 0x00019300ff007b82 */ /* 0x000e640000000800 */
[----:B-1----:R-:W-:-:S05]  /*4e20*/  IADD3 R3, P0, R15, R0, RZ ;  /* 0x000000000f037210 */ /* 0x002fca0007f1e0ff */
        /* <DEDUP_REMOVED lines=8> */
.L_x_103:
[----:B------:R-:W-:Y:S01]  /*4eb0*/  ISETP.NE.AND P0, PT, R2, 0x1, PT ;  /* 0x000000010200780c */ /* 0x000fe20003f05270 */
[----:B------:R-:W-:Y:S01]  /*4ec0*/  IMAD.MOV R14, RZ, RZ, -R14 ;  /* 0x000000ffff0e7224 */ /* 0x000fe200078e0a0e */
[----:B------:R-:W-:Y:S02]  /*4ed0*/  SHF.R.U64 R0, R4, R20, R5 ;  /* 0x0000001404007219 */ /* 0x000fe40000001205 */
[----:B------:R-:W-:Y:S02]  /*4ee0*/  LOP3.LUT R3, R13, R70, RZ, 0xc0, !PT ;  /* 0x000000460d037212 */ /* 0x000fe400078ec0ff */
[----:B------:R-:W-:Y:S01]  /*4ef0*/  LOP3.LUT R5, R10, R69, RZ, 0xc0, !PT ;  /* 0x000000450a057212 */ /* 0x000fe200078ec0ff */
[----:B------:R-:W-:Y:S02]  /*4f00*/  IMAD.MOV R4, RZ, RZ, -R0 ;  /* 0x000000ffff047224 */ /* 0x000fe400078e0a00 */
[----:B------:R-:W-:Y:S02]  /*4f10*/  IMAD R3, R66, R0, R3 ;  /* 0x0000000042037224 */ /* 0x000fe400078e0203 */
[----:B----4-:R-:W-:-:S02]  /*4f20*/  IMAD R0, R4, R26, R15 ;  /* 0x0000001a04007224 */ /* 0x010fc400078e020f */
[----:B------:R-:W-:Y:S02]  /*4f30*/  @P0 IMAD R22, R21, R14, R18 ;  /* 0x0000000e15160224 */ /* 0x000fe400078e0212 */
[----:B------:R-:W-:Y:S02]  /*4f40*/  IMAD.MOV.U32 R4, RZ, RZ, 0x1 ;  /* 0x00000001ff047424 */ /* 0x000fe400078e00ff */
[----:B0-----:R-:W-:Y:S02]  /*4f50*/  IMAD R22, R3, R27, R22 ;  /* 0x0000001b03167224 */ /* 0x001fe400078e0216 */
[----:B------:R-:W-:Y:S01]  /*4f60*/  IMAD R3, R0, R28, R5 ;  /* 0x0000001c00037224 */ /* 0x000fe200078e0205 */
[----:B------:R-:W-:-:S04]  /*4f70*/  PRMT R0, R4, 0x7610, R0 ;  /* 0x0000761004007816 */ /* 0x000fc80000000000 */
[----:B------:R-:W-:Y:S02]  /*4f80*/  SEL R18, R3, R22, !P0 ;  /* 0x0000001603127207 */ /* 0x000fe40004000000 */
[----:B------:R-:W-:-:S07]  /*4f90*/  SEL R22, R22, R3, !P0 ;  /* 0x0000000316167207 */ /* 0x000fce0004000000 */
.L_x_101:
[----:B------:R-:W-:Y:S01]  /*4fa0*/  UIMAD.WIDE.U32 UR4, UR38, 0x24924925, URZ ;  /* 0x24924925260478a5 */ /* 0x000fe2000f8e003f */
[----:B------:R-:W-:Y:S02]  /*4fb0*/  LOP3.LUT P0, RZ, R0, 0xff, RZ, 0xc0, !PT ;  /* 0x000000ff00ff7812 */ /* 0x000fe4000780c0ff */
[----:B------:R-:W-:Y:S01]  /*4fc0*/  LOP3.LUT R75, R75, 0x1, RZ, 0x3c, !PT ;  /* 0x000000014b4b7812 */ /* 0x000fe200078e3cff */
[----:B------:R-:W-:-:S04]  /*4fd0*/  UIADD3 UR4, UR38, -UR5, URZ ;  /* 0x8000000526047290 */ /* 0x000fc8000fffe03f */
[----:B------:R-:W-:-:S04]  /*4fe0*/  ULEA.HI UR4, UR4, UR5, URZ, 0x1f ;  /* 0x0000000504047291 */ /* 0x000fc8000f8ff83f */
[----:B------:R-:W-:-:S04]  /*4ff0*/  USHF.R.U32.HI UR4, URZ, 0x2, UR4 ;  /* 0x000000023f047899 */ /* 0x000fc80008011604 */
[----:B------:R-:W-:Y:S01]  /*5000*/  UIMAD UR38, UR4, -0x7, UR38 ;  /* 0xfffffff9042678a4 */ /* 0x000fe2000f8e0226 */
[----:B------:R-:W-:Y:S11]  /*5010*/  @P0 BRA `(.L_x_104) ;  /* 0xffffffc800180947 */ /* 0x000ff6000383ffff */
[----:B------:R-:W-:Y:S05]  /*5020*/  EXIT ;  /* 0x000000000000794d */ /* 0x000fea0003800000 */
.L_x_17:
[----:B------:R-:W-:-:S08]  /*5030*/  ISETP.NE.AND P0, PT, R9, RZ, PT ;  /* 0x000000ff0900720c */ /* 0x000fd00003f05270 */
[----:B0-----:R-:W0:-:S00]  /*5040*/  USETMAXREG.DEALLOC.CTAPOOL 0x28 ;  /* 0x00000028000079c8 */ /* 0x001e0000080e0500 */
[----:B------:R-:W-:Y:S05]  /*5050*/  @P0 EXIT ;  /* 0x000000000000094d */ /* 0x000fea0003800000 */
[----:B0-----:R-:W-:Y:S01]  /*5060*/  LOP3.LUT P0, RZ, R3, 0xff, RZ, 0xc0, !PT ;  /* 0x000000ff03ff7812 */ /* 0x001fe2000780c0ff */
[----:B------:R-:W-:Y:S02]  /*5070*/  IMAD.MOV.U32 R3, RZ, RZ, 0x1 ;  /* 0x00000001ff037424 */ /* 0x000fe400078e00ff */
[----:B------:R-:W-:-:S10]  /*5080*/  IMAD.MOV.U32 R8, RZ, RZ, RZ ;  /* 0x000000ffff087224 */ /* 0x000fd400078e00ff */
[----:B------:R-:W-:Y:S05]  /*5090*/  @!P0 BRA `(.L_x_105) ;  /* 0x0000000c00648947 */ /* 0x000fea0003800000 */
[----:B------:R-:W0:Y:S01]  /*50a0*/  S2R R12, SR_CgaCtaId ;  /* 0x00000000000c7919 */ /* 0x000e220000008800 */
[----:B------:R-:W-:Y:S01]  /*50b0*/  LOP3.LUT P0, RZ, R4, 0x1f, RZ, 0xc0, !PT ;  /* 0x0000001f04ff7812 */ /* 0x000fe2000780c0ff */
[----:B------:R-:W-:Y:S01]  /*50c0*/  ULDC UR5, c[0x0][0x658] ;  /* 0x0001960000057ab9 */ /* 0x000fe20000000800 */
[----:B------:R-:W-:Y:S01]  /*50d0*/  UMOV UR6, 0xffffffff ;  /* 0xffffffff00067882 */ /* 0x000fe20000000000 */
[----:B------:R-:W-:Y:S01]  /*50e0*/  BSSY B0, `(.L_x_105) ;  /* 0x00000d4000007945 */ /* 0x000fe20003800000 */
[----:B------:R-:W-:Y:S01]  /*50f0*/  USHF.L.U32 UR6, UR6, UR5, URZ ;  /* 0x0000000506067299 */ /* 0x000fe2000800063f */
[C---:B------:R-:W-:Y:S01]  /*5100*/  ISETP.NE.AND P2, PT, R5.reuse, RZ, PT ;  /* 0x000000ff0500720c */ /* 0x040fe20003f45270 */
[----:B------:R-:W-:Y:S01]  /*5110*/  IMAD.MOV.U32 R10, RZ, RZ, 0x1 ;  /* 0x00000001ff0a7424 */ /* 0x000fe200078e00ff */
[----:B------:R-:W-:Y:S01]  /*5120*/  ISETP.NE.OR P0, PT, R5, RZ, !P0 ;  /* 0x000000ff0500720c */ /* 0x000fe20004705670 */
[----:B------:R-:W-:Y:S01]  /*5130*/  IMAD.MOV.U32 R3, RZ, RZ, 0x1 ;  /* 0x00000001ff037424 */ /* 0x000fe200078e00ff */
[----:B------:R-:W-:Y:S01]  /*5140*/  LOP3.LUT R9, R23, 0x2, RZ, 0xfc, !PT ;  /* 0x0000000217097812 */ /* 0x000fe200078efcff */
[----:B------:R-:W-:Y:S01]  /*5150*/  IMAD.MOV.U32 R8, RZ, RZ, RZ ;  /* 0x000000ffff087224 */ /* 0x000fe200078e00ff */
[----:B------:R-:W-:Y:S01]  /*5160*/  ULDC UR4, c[0x0][0x600] ;  /* 0x0001800000047ab9 */ /* 0x000fe20000000800 */
[----:B------:R-:W-:Y:S01]  /*5170*/  UMOV UR7, 0x1 ;  /* 0x0000000100077882 */ /* 0x000fe20000000000 */
[----:B------:R-:W-:-:S02]  /*5180*/  UIADD3 UR21, UR40, 0x1, URZ ;  /* 0x0000000128157890 */ /* 0x000fc4000fffe03f */
[----:B------:R-:W-:Y:S02]  /*5190*/  UIADD3 UR4, UR4, -0x1, URZ ;  /* 0xffffffff04047890 */ /* 0x000fe4000fffe03f */
[----:B------:R-:W-:Y:S02]  /*51a0*/  USHF.L.U32 UR5, UR7, UR5, URZ ;  /* 0x0000000507057299 */ /* 0x000fe4000800063f */
[----:B------:R-:W-:Y:S01]  /*51b0*/  ULOP3.LUT UR13, URZ, UR6, URZ, 0x33, !UPT ;  /* 0x000000063f0d7292 */ /* 0x000fe2000f8e333f */
[----:B------:R-:W-:Y:S01]  /*51c0*/  ULDC.64 UR22, c[0x0][0x198] ;  /* 0x0000660000167ab9 */ /* 0x000fe20000000a00 */
[C---:B0-----:R-:W-:Y:S02]  /*51d0*/  IMAD.SHL.U32 R11, R12.reuse, 0x20, RZ ;  /* 0x000000200c0b7824 */ /* 0x041fe400078e00ff */
[----:B------:R-:W-:-:S03]  /*51e0*/  IMAD.SHL.U32 R12, R12, 0x400, RZ ;  /* 0x000004000c0c7824 */ /* 0x000fc600078e00ff */
[----:B------:R-:W-:Y:S02]  /*51f0*/  LOP3.LUT R11, R11, 0x20, RZ, 0xc0, !PT ;  /* 0x000000200b0b7812 */ /* 0x000fe400078ec0ff */
[----:B------:R-:W-:-:S07]  /*5200*/  LOP3.LUT R12, R12, 0x400, RZ, 0xc0, !PT ;  /* 0x000004000c0c7812 */ /* 0x000fce00078ec0ff */
.L_x_117:
[----:B------:R-:W-:-:S03]  /*5210*/  UMOV UR6, 0xffffffff ;  /* 0xffffffff00067882 */ /* 0x000fc60000000000 */
[----:B------:R-:W-:Y:S05]  /*5220*/  BRA.DIV UR6, `(.L_x_106) ;  /* 0x0000001206887947 */ /* 0x000fea000b800000 */
[----:B------:R-:W-:-:S13]  /*5230*/  ELECT P6, URZ, PT ;  /* 0x00000000003f782f */ /* 0x000fda00038c0000 */
.L_x_133:
[----:B------:R-:W0:Y:S01]  /*5240*/  LDC R4, c[0x0][0x28c] ;  /* 0x0000a300ff047b82 */ /* 0x000e220000000800 */
[----:B------:R-:W-:Y:S01]  /*5250*/  BSSY B1, `(.L_x_107) ;  /* 0x0000045000017945 */ /* 0x000fe20003800000 */
[----:B0-----:R-:W-:-:S13]  /*5260*/  ISETP.LT.OR P6, PT, R4, 0x1, !P6 ;  /* 0x000000010400780c */ /* 0x001fda00077c1670 */
[----:B------:R-:W-:Y:S05]  /*5270*/  @P6 BRA `(.L_x_108) ;  /* 0x0000000400086947 */ /* 0x000fea0003800000 */
[----:B------:R-:W-:Y:S02]  /*5280*/  IMAD.SHL.U32 R22, R22, 0x40, RZ ;  /* 0x0000004016167824 */ /* 0x000fe400078e00ff */
[----:B------:R-:W-:Y:S02]  /*5290*/  IMAD R18, R18, 0x40, R11 ;  /* 0x0000004012127824 */ /* 0x000fe400078e020b */
[----:B------:R-:W-:Y:S02]  /*52a0*/  IMAD.MOV.U32 R15, RZ, RZ, RZ ;  /* 0x000000ffff0f7224 */ /* 0x000fe400078e00ff */
[----:B------:R-:W-:Y:S02]  /*52b0*/  IMAD.U32 R20, RZ, RZ, UR21 ;  /* 0x00000015ff147e24 */ /* 0x000fe4000f8e00ff */
[----:B------:R-:W-:Y:S02]  /*52c0*/  IMAD.MOV.U32 R4, RZ, RZ, R3 ;  /* 0x000000ffff047224 */ /* 0x000fe400078e0003 */
[----:B------:R-:W-:-:S07]  /*52d0*/  IMAD.MOV.U32 R5, RZ, RZ, R8 ;  /* 0x000000ffff057224 */ /* 0x000fce00078e0008 */
.L_x_112:
[----:B------:R-:W0:Y:S01]  /*52e0*/  S2R R7, SR_CgaCtaId ;  /* 0x0000000000077919 */ /* 0x000e220000008800 */
[----:B------:R-:W-:-:S04]  /*52f0*/  MOV R6, 0x400 ;  /* 0x0000040000067802 */ /* 0x000fc80000000f00 */
[----:B0-----:R-:W-:Y:S02]  /*5300*/  LEA R14, R7, R6, 0x18 ;  /* 0x00000006070e7211 */ /* 0x001fe400078ec0ff */
[----:B------:R-:W-:Y:S01]  /*5310*/  SHF.L.U32 R6, R4, 0x1f, RZ ;  /* 0x0000001f04067819 */ /* 0x000fe200000006ff */
[----:B------:R-:W0:Y:S02]  /*5320*/  @!P2 LDC R7, c[0x0][0x500] ;  /* 0x00014000ff07ab82 */ /* 0x000e240000000800 */
[----:B------:R-:W-:-:S04]  /*5330*/  IMAD R13, R5, 0x8, R14 ;  /* 0x00000008050d7824 */ /* 0x000fc800078e020e */
[----:B------:R-:W1:Y:S02]  /*5340*/  SYNCS.PHASECHK.TRANS64.TRYWAIT P1, [R13+URZ+0x38], R6 ;  /* 0x000038060d0075a7 */ /* 0x000e64000802017f */
[----:B-1----:R-:W-:Y:S05]  /*5350*/  @!P1 BRA `(.L_x_109) ;  /* 0x00000010005c9947 */ /* 0x002fea0003800000 */
.L_x_134:
[----:B-1----:R-:W-:Y:S01]  /*5360*/  PRMT R6, R9, 0x9910, RZ ;  /* 0x0000991009067816 */ /* 0x002fe200000000ff */
[----:B0-----:R0:W-:Y:S03]  /*5370*/  @!P2 SYNCS.ARRIVE.TRANS64 RZ, [R13+URZ], R7 ;  /* 0x000000070dffa9a7 */ /* 0x0011e6000800003f */
[----:B------:R-:W-:-:S13]  /*5380*/  ISETP.NE.AND P1, PT, R6, 0x2, PT ;  /* 0x000000020600780c */ /* 0x000fda0003f25270 */
[----:B0-----:R-:W-:Y:S05]  /*5390*/  @P1 BRA `(.L_x_110) ;  /* 0x0000000000041947 */ /* 0x001fea0003800000 */
[----:B------:R-:W-:Y:S01]  /*53a0*/  BPT.TRAP 0x1 ;  /* 0x000000040000795c */ /* 0x000fe20000300000 */
.L_x_110:
[----:B------:R-:W-:Y:S05]  /*53b0*/  @P0 BRA `(.L_x_111) ;  /* 0x0000000000040947 */ /* 0x000fea0003800000 */
[----:B------:R-:W-:Y:S01]  /*53c0*/  BPT.TRAP 0x1 ;  /* 0x000000040000795c */ /* 0x000fe20000300000 */
.L_x_111:
[----:B------:R-:W-:Y:S01]  /*53d0*/  IMAD R6, R5, 0x4000, R14 ;  /* 0x0000400005067824 */ /* 0x000fe200078e020e */
[----:B------:R-:W-:Y:S01]  /*53e0*/  R2UR UR34, R15 ;  /* 0x000000000f2272ca */ /* 0x000fe200000e0000 */
[----:B------:R-:W-:Y:S01]  /*53f0*/  VIADD R20, R20, 0xffffffff ;  /* 0xffffffff14147836 */ /* 0x000fe20000000000 */
[----:B------:R-:W-:Y:S01]  /*5400*/  R2UR UR33, R13 ;  /* 0x000000000d2172ca */ /* 0x000fe200000e0000 */
[----:B------:R-:W-:Y:S01]  /*5410*/  UIADD3 UR6, UP0, UR22, 0xf0, URZ ;  /* 0x000000f016067890 */ /* 0x000fe2000ff1e03f */
[----:B------:R-:W-:Y:S01]  /*5420*/  R2UR UR24, R6 ;  /* 0x00000000061872ca */ /* 0x000fe200000e0000 */
[----:B------:R-:W-:Y:S01]  /*5430*/  IMAD R6, R5, 0x1000, R12 ;  /* 0x0000100005067824 */ /* 0x000fe200078e020c */
[----:B------:R-:W-:Y:S01]  /*5440*/  R2UR UR36, R19 ;  /* 0x00000000132472ca */ /* 0x000fe200000e0000 */
[----:B------:R-:W-:Y:S01]  /*5450*/  UIADD3 UR30, UP1, UR22, 0x1f0, URZ ;  /* 0x000001f0161e7890 */ /* 0x000fe2000ff3e03f */
[----:B------:R-:W-:Y:S01]  /*5460*/  R2UR UR35, R22 ;  /* 0x00000000162372ca */ /* 0x000fe200000e0000 */
[----:B------:R-:W-:Y:S01]  /*5470*/  IMAD R6, R6, 0x4, R14 ;  /* 0x0000000406067824 */ /* 0x000fe200078e020e */
[----:B------:R-:W-:Y:S01]  /*5480*/  R2UR UR19, R18 ;  /* 0x00000000121372ca */ /* 0x000fe200000e0000 */
[----:B------:R-:W-:Y:S01]  /*5490*/  UIADD3.X UR7, URZ, UR23, URZ, UP0, !UPT ;  /* 0x000000173f077290 */ /* 0x000fe200087fe43f */
[----:B------:R-:W-:Y:S01]  /*54a0*/  ISETP.GT.AND P3, PT, R20, 0x1, PT ;  /* 0x000000011400780c */ /* 0x000fe20003f64270 */
[----:B------:R-:W-:Y:S01]  /*54b0*/  UIADD3 UR26, UR34, 0x20, URZ ;  /* 0x00000020221a7890 */ /* 0x000fe2000fffe03f */
[----:B------:R-:W-:Y:S01]  /*54c0*/  R2UR UR8, R6 ;  /* 0x00000000060872ca */ /* 0x000fe200000e0000 */
[----:B------:R-:W-:Y:S01]  /*54d0*/  UIADD3.X UR31, URZ, UR23, URZ, UP1, !UPT ;  /* 0x000000173f1f7290 */ /* 0x000fe20008ffe43f */
[----:B------:R-:W-:Y:S01]  /*54e0*/  VIADD R5, R5, 0x1 ;  /* 0x0000000105057836 */ /* 0x000fe20000000000 */
[----:B------:R-:W-:Y:S01]  /*54f0*/  UIADD3 UR32, UR24, 0x180, URZ ;  /* 0x0000018018207890 */ /* 0x000fe2000fffe03f */
[----:B------:R-:W-:Y:S01]  /*5500*/  VIADD R15, R15, 0x40 ;  /* 0x000000400f0f7836 */ /* 0x000fe20000000000 */
[----:B------:R-:W-:Y:S01]  /*5510*/  UIADD3 UR24, UR24, 0x2180, URZ ;  /* 0x0000218018187890 */ /* 0x000fe2000fffe03f */
[----:B------:R-:W-:Y:S01]  /*5520*/  UMOV UR14, 0x0 ;  /* 0x00000000000e7882 */ /* 0x000fe20000000000 */
[----:B------:R-:W-:Y:S01]  /*5530*/  UMOV UR15, 0x10000000 ;  /* 0x10000000000f7882 */ /* 0x000fe20000000000 */
[----:B------:R-:W-:Y:S01]  /*5540*/  ISETP.NE.AND P1, PT, R5, 0x7, PT ;  /* 0x000000070500780c */ /* 0x000fe20003f25270 */
[----:B------:R-:W-:Y:S01]  /*5550*/  UMOV UR25, UR33 ;  /* 0x0000002100197c82 */ /* 0x000fe20008000000 */
[----:B------:R-:W-:Y:S01]  /*5560*/  UMOV UR28, UR36 ;  /* 0x00000024001c7c82 */ /* 0x000fe20008000000 */
[----:B------:R-:W-:-:S02]  /*5570*/  UMOV UR27, UR35 ;  /* 0x00000023001b7c82 */ /* 0x000fc40008000000 */
[----:B------:R-:W-:Y:S01]  /*5580*/  UIADD3 UR16, UR8, 0x1c180, URZ ;  /* 0x0001c18008107890 */ /* 0x000fe2000fffe03f */
[----:B------:R0:W-:Y:S01]  /*5590*/  UTMALDG.3D [UR32], [UR6], desc[UR14] ;  /* 0x00000e20060075b4 */ /* 0x0001e20008011000 */
[----:B------:R-:W-:Y:S01]  /*55a0*/  UIADD3 UR8, UR8, 0x1e180, URZ ;  /* 0x0001e18008087890 */ /* 0x000fe2000fffe03f */
[----:B------:R-:W-:Y:S01]  /*55b0*/  SEL R7, RZ, 0x1, P1 ;  /* 0x00000001ff077807 */ /* 0x000fe20000800000 */
[----:B------:R-:W-:Y:S01]  /*55c0*/  UMOV UR29, 0x30000 ;  /* 0x00030000001d7882 */ /* 0x000fe20000000000 */
[----:B------:R-:W-:Y:S01]  /*55d0*/  UMOV UR17, UR33 ;  /* 0x0000002100117c82 */ /* 0x000fe20008000000 */
[----:B------:R-:W-:Y:S01]  /*55e0*/  UMOV UR18, UR34 ;  /* 0x0000002200127c82 */ /* 0x000fe20008000000 */
[----:B------:R-:W-:Y:S01]  /*55f0*/  UMOV UR20, UR36 ;  /* 0x0000002400147c82 */ /* 0x000fe20008000000 */
[----:B------:R-:W-:Y:S01]  /*5600*/  UMOV UR9, UR33 ;  /* 0x0000002100097c82 */ /* 0x000fe20008000000 */
[----:B------:R-:W-:Y:S01]  /*5610*/  UMOV UR11, UR19 ;  /* 0x00000013000b7c82 */ /* 0x000fe20008000000 */
[----:B------:R-:W-:Y:S01]  /*5620*/  UMOV UR12, UR36 ;  /* 0x00000024000c7c82 */ /* 0x000fe20008000000 */
[----:B------:R0:W-:Y:S01]  /*5630*/  UTMALDG.3D [UR24], [UR6], desc[UR14] ;  /* 0x00000e18060075b4 */ /* 0x0001e20008011000 */
[----:B------:R-:W-:Y:S01]  /*5640*/  UMOV UR10, UR26 ;  /* 0x0000001a000a7c82 */ /* 0x000fe20008000000 */
[----:B------:R-:W-:-:S02]  /*5650*/  LOP3.LUT R4, R4, R7, RZ, 0x3c, !PT ;  /* 0x0000000704047212 */ /* 0x000fc400078e3cff */
[----:B------:R-:W-:Y:S01]  /*5660*/  SEL R5, R5, RZ, P1 ;  /* 0x000000ff05057207 */ /* 0x000fe20000800000 */
[----:B------:R0:W-:Y:S01]  /*5670*/  UTMALDG.3D.MULTICAST [UR16], [UR30], UR29, desc[UR14] ;  /* 0x00000e101e0073b4 */ /* 0x0001e2000801181d */
[----:B------:R0:W-:Y:S02]  /*5680*/  UTMALDG.3D.MULTICAST [UR8], [UR30], UR29, desc[UR14] ;  /* 0x00000e081e0073b4 */ /* 0x0001e4000801181d */
[----:B0-----:R-:W-:Y:S05]  /*5690*/  @P3 BRA `(.L_x_112) ;  /* 0xfffffffc00103947 */ /* 0x001fea000383ffff */
.L_x_108:
[----:B------:R-:W-:Y:S05]  /*56a0*/  BSYNC B1 ;  /* 0x0000000000017941 */ /* 0x000fea0003800000 */
.L_x_107:
[----:B------:R-:W2:Y:S01]  /*56b0*/  LDL.64 R24, [R1] ;  /* 0x0000000001187983 */ /* 0x000ea20000100a00 */
[----:B------:R-:W-:Y:S01]  /*56c0*/  LOP3.LUT P4, RZ, R10, 0xff, RZ, 0xc0, !PT ;  /* 0x000000ff0aff7812 */ /* 0x000fe2000788c0ff */
[----:B------:R-:W-:Y:S01]  /*56d0*/  VIADD R13, R8, UR40 ;  /* 0x00000028080d7c36 */ /* 0x000fe20008000000 */
[----:B------:R-:W-:Y:S01]  /*56e0*/  ULDC.64 UR6, c[0x0][0x650] ;  /* 0x0001940000067ab9 */ /* 0x000fe20000000a00 */
[----:B------:R-:W-:Y:S01]  /*56f0*/  IMAD.U32 R8, RZ, RZ, UR40 ;  /* 0x00000028ff087e24 */ /* 0x000fe2000f8e00ff */
[----:B------:R-:W-:Y:S01]  /*5700*/  UISETP.GE.U32.AND UP0, UPT, UR40, 0x7, UPT ;  /* 0x000000072800788c */ /* 0x000fe2000bf06070 */
[C---:B------:R-:W-:Y:S01]  /*5710*/  IMAD.WIDE.U32 R4, R13.reuse, 0x24924925, RZ ;  /* 0x249249250d047825 */ /* 0x040fe200078e00ff */
[----:B------:R-:W-:Y:S01]  /*5720*/  ISETP.GT.U32.AND P1, PT, R13, 0x6, PT ;  /* 0x000000060d00780c */ /* 0x000fe20003f24070 */
[----:B------:R-:W-:Y:S01]  /*5730*/  BSSY B1, `(.L_x_113) ;  /* 0x000006c000017945 */ /* 0x000fe20003800000 */
[----:B------:R-:W-:Y:S01]  /*5740*/  PRMT R10, RZ, 0x7610, R10 ;  /* 0x00007610ff0a7816 */ /* 0x000fe2000000000a */
[----:B------:R-:W-:Y:S01]  /*5750*/  IMAD.MOV.U32 R22, RZ, RZ, -0x1 ;  /* 0xffffffffff167424 */ /* 0x000fe200078e00ff */
[----:B------:R-:W-:Y:S01]  /*5760*/  ISETP.LT.U32.AND P1, PT, R8, 0x7, P1 ;  /* 0x000000070800780c */ /* 0x000fe20000f21070 */
[----:B------:R-:W-:Y:S01]  /*5770*/  IMAD.MOV.U32 R18, RZ, RZ, -0x1 ;  /* 0xffffffffff127424 */ /* 0x000fe200078e00ff */
[----:B------:R-:W-:Y:S01]  /*5780*/  PLOP3.LUT P3, PT, PT, PT, UP0, 0x80, 0x0 ;  /* 0x000000000000781c */ /* 0x000fe20003f6f008 */
[----:B------:R-:W0:Y:S01]  /*5790*/  @P4 S2R R7, SR_CgaCtaId ;  /* 0x0000000000074919 */ /* 0x000e220000008800 */
[----:B------:R-:W-:Y:S01]  /*57a0*/  SEL R4, RZ, 0x1, !P1 ;  /* 0x00000001ff047807 */ /* 0x000fe20004800000 */
[----:B------:R-:W-:Y:S01]  /*57b0*/  IMAD.MOV.U32 R19, RZ, RZ, -0x1 ;  /* 0xffffffffff137424 */ /* 0x000fe200078e00ff */
[----:B------:R-:W-:-:S02]  /*57c0*/  @P4 MOV R6, 0x400 ;  /* 0x0000040000064802 */ /* 0x000fc40000000f00 */
[----:B------:R-:W-:Y:S02]  /*57d0*/  LOP3.LUT R3, R3, R4, RZ, 0x3c, !PT ;  /* 0x0000000403037212 */ /* 0x000fe400078e3cff */
[----:B------:R-:W-:Y:S02]  /*57e0*/  PRMT R4, RZ, 0x7610, R4 ;  /* 0x00007610ff047816 */ /* 0x000fe40000000004 */
[----:B0-----:R-:W-:Y:S01]  /*57f0*/  @P4 LEA R6, R7, R6, 0x18 ;  /* 0x0000000607064211 */ /* 0x001fe200078ec0ff */
[----:B------:R-:W-:-:S03]  /*5800*/  IMAD.IADD R7, R13, 0x1, -R5 ;  /* 0x000000010d077824 */ /* 0x000fc600078e0a05 */
[----:B------:R0:W-:Y:S02]  /*5810*/  @P4 SYNCS.ARRIVE.TRANS64.A1T0 RZ, [R6+URZ+0xa8], RZ ;  /* 0x0000a8ff06ff49a7 */ /* 0x0001e4000810003f */
[----:B------:R-:W-:-:S04]  /*5820*/  LEA.HI R7, R7, R5, RZ, 0x1f ;  /* 0x0000000507077211 */ /* 0x000fc800078ff8ff */
[----:B------:R-:W-:-:S04]  /*5830*/  SHF.R.U32.HI R8, RZ, 0x2, R7 ;  /* 0x00000002ff087819 */ /* 0x000fc80000011607 */
[----:B------:R-:W-:Y:S01]  /*5840*/  @P3 LOP3.LUT R3, R3, 0x1, R8, 0x78, !PT ;  /* 0x0000000103033812 */ /* 0x000fe200078e7808 */
[----:B------:R-:W-:Y:S01]  /*5850*/  IMAD R8, R8, -0x7, R13 ;  /* 0xfffffff908087824 */ /* 0x000fe200078e020d */
[----:B--2---:R-:W-:-:S05]  /*5860*/  IADD3 R16, P1, R16, R24, RZ ;  /* 0x0000001810107210 */ /* 0x004fca0007f3e0ff */
[----:B------:R-:W-:Y:S01]  /*5870*/  IMAD.X R17, R17, 0x1, R0, P1 ;  /* 0x0000000111117824 */ /* 0x000fe200008e0600 */
[----:B------:R-:W-:-:S04]  /*5880*/  ISETP.GE.U32.AND P1, PT, R16, UR6, PT ;  /* 0x0000000610007c0c */ /* 0x000fc8000bf26070 */
[----:B------:R-:W-:-:S13]  /*5890*/  ISETP.GE.U32.AND.EX P1, PT, R17, UR7, PT, P1 ;  /* 0x0000000711007c0c */ /* 0x000fda000bf26110 */
[----:B0-----:R-:W-:Y:S05]  /*58a0*/  @P1 BRA `(.L_x_114) ;  /* 0x0000000400501947 */ /* 0x001fea0003800000 */
[----:B------:R-:W0:Y:S01]  /*58b0*/  S2R R13, SR_CTAID.X ;  /* 0x00000000000d7919 */ /* 0x000e220000002500 */
[----:B------:R-:W-:Y:S01]  /*58c0*/  ULDC.64 UR6, c[0x0][0x628] ;  /* 0x00018a0000067ab9 */ /* 0x000fe20000000a00 */
[----:B------:R-:W-:Y:S01]  /*58d0*/  ULDC UR9, c[0x0][0x630] ;  /* 0x00018c0000097ab9 */ /* 0x000fe20000000800 */
[----:B------:R-:W-:Y:S01]  /*58e0*/  ISETP.NE.U32.AND P1, PT, RZ, UR6, PT ;  /* 0x00000006ff007c0c */ /* 0x000fe2000bf25070 */
[----:B------:R-:W1:Y:S01]  /*58f0*/  S2R R14, SR_CTAID.Y ;  /* 0x00000000000e7919 */ /* 0x000e620000002600 */
[----:B------:R-:W-:Y:S01]  /*5900*/  ULDC UR10, c[0x0][0x150] ;  /* 0x00005400000a7ab9 */ /* 0x000fe20000000800 */
[----:B------:R-:W-:Y:S01]  /*5910*/  IMAD.MOV.U32 R4, RZ, RZ, R16 ;  /* 0x000000ffff047224 */ /* 0x000fe200078e0010 */
[----:B------:R-:W-:Y:S01]  /*5920*/  ISETP.NE.AND.EX P1, PT, RZ, UR7, PT, P1 ;  /* 0x00000007ff007c0c */ /* 0x000fe2000bf25310 */
[----:B------:R-:W-:Y:S01]  /*5930*/  IMAD.MOV.U32 R5, RZ, RZ, R17 ;  /* 0x000000ffff057224 */ /* 0x000fe200078e0011 */
[----:B0-----:R-:W-:-:S11]  /*5940*/  I2FP.F32.U32 R18, R13 ;  /* 0x0000000d00127245 */ /* 0x001fd60000201000 */
[----:B------:R-:W-:Y:S05]  /*5950*/  @!P1 BRA `(.L_x_115) ;  /* 0x0000000000289947 */ /* 0x000fea0003800000 */
[----:B------:R-:W-:Y:S02]  /*5960*/  ULDC UR8, c[0x0][0x634] ;  /* 0x00018d0000087ab9 */ /* 0x000fe40000000800 */
[----:B------:R-:W-:-:S05]  /*5970*/  IADD3 R5, P1, R16, UR8, RZ ;  /* 0x0000000810057c10 */ /* 0x000fca000ff3e0ff */
[----:B------:R-:W-:-:S04]  /*5980*/  IMAD.X R15, RZ, RZ, R17, P1 ;  /* 0x000000ffff0f7224 */ /* 0x000fc800008e0611 */
[----:B------:R-:W-:-:S04]  /*5990*/  IMAD.WIDE.U32 R6, R15, UR6, RZ ;  /* 0x000000060f067c25 */ /* 0x000fc8000f8e00ff */
[----:B------:R-:W-:-:S04]  /*59a0*/  IMAD.WIDE.U32 R6, P1, R5, UR7, R6 ;  /* 0x0000000705067c25 */ /* 0x000fc8000f820006 */
[----:B------:R-:W-:-:S04]  /*59b0*/  IMAD.WIDE.U32 R4, R5, UR6, RZ ;  /* 0x0000000605047c25 */ /* 0x000fc8000f8e00ff */
[----:B------:R-:W-:Y:S01]  /*59c0*/  IMAD.MOV.U32 R4, RZ, RZ, R7 ;  /* 0x000000ffff047224 */ /* 0x000fe200078e0007 */
[----:B------:R-:W-:Y:S01]  /*59d0*/  IADD3 RZ, P3, R5, R6, RZ ;  /* 0x0000000605ff7210 */ /* 0x000fe20007f7e0ff */
[----:B------:R-:W-:-:S04]  /*59e0*/  IMAD.X R5, RZ, RZ, RZ, P1 ;  /* 0x000000ffff057224 */ /* 0x000fc800008e06ff */
[----:B------:R-:W-:-:S08]  /*59f0*/  IMAD.WIDE.U32.X R4, R15, UR7, R4, P3 ;  /* 0x000000070f047c25 */ /* 0x000fd000098e0404 */
.L_x_115:
[--C-:B------:R-:W-:Y:S01]  /*5a00*/  SHF.R.U64 R19, R4, UR9, R5.reuse ;  /* 0x0000000904137c19 */ /* 0x100fe20008001205 */
[----:B------:R-:W-:Y:S01]  /*5a10*/  FMUL R18, R18, UR10 ;  /* 0x0000000a12127c20 */ /* 0x000fe20008400000 */
[----:B------:R-:W-:Y:S01]  /*5a20*/  SHF.R.U32.HI R4, RZ, UR9, R5 ;  /* 0x00000009ff047c19 */ /* 0x000fe20008011605 */
[----:B------:R-:W0:Y:S01]  /*5a30*/  LDC R6, c[0x0][0x144] ;  /* 0x00005100ff067b82 */ /* 0x000e220000000800 */
[----:B------:R-:W-:Y:S01]  /*5a40*/  IADD3 R5, P1, RZ, -R19, RZ ;  /* 0x80000013ff057210 */ /* 0x000fe20007f3e0ff */
[----:B------:R-:W-:Y:S01]  /*5a50*/  ULDC UR8, c[0x0][0x154] ;  /* 0x0000550000087ab9 */ /* 0x000fe20000000800 */
[----:B-1----:R-:W-:Y:S01]  /*5a60*/  I2FP.F32.U32 R7, R14 ;  /* 0x0000000e00077245 */ /* 0x002fe20000201000 */
[----:B------:R-:W1:Y:S01]  /*5a70*/  F2I.U32.TRUNC.NTZ R18, R18 ;  /* 0x0000001200127305 */ /* 0x000e62000020f000 */
[----:B------:R-:W-:Y:S01]  /*5a80*/  ULDC.64 UR6, c[0x0][0x620] ;  /* 0x0001880000067ab9 */ /* 0x000fe20000000a00 */
[----:B------:R-:W-:Y:S01]  /*5a90*/  IMAD.X R4, RZ, RZ, ~R4, P1 ;  /* 0x000000ffff047224 */ /* 0x000fe200008e0e04 */
[----:B------:R-:W-:Y:S01]  /*5aa0*/  ISETP.NE.AND P4, PT, R2, 0x1, PT ;  /* 0x000000010200780c */ /* 0x000fe20003f85270 */
[----:B------:R-:W-:Y:S01]  /*5ab0*/  FMUL R20, R7, UR8 ;  /* 0x0000000807147c20 */ /* 0x000fe20008400000 */
[----:B------:R-:W2:Y:S01]  /*5ac0*/  LDC R21, c[0x0][0x148] ;  /* 0x00005200ff157b82 */ /* 0x000ea20000000800 */
[----:B------:R-:W-:Y:S01]  /*5ad0*/  IMAD R4, R4, UR6, RZ ;  /* 0x0000000604047c24 */ /* 0x000fe2000f8e02ff */
[----:B------:R-:W-:-:S02]  /*5ae0*/  ULDC.64 UR8, c[0x0][0x640] ;  /* 0x0001900000087ab9 */ /* 0x000fc40000000a00 */
[----:B------:R-:W-:Y:S01]  /*5af0*/  ISETP.NE.U32.AND P1, PT, RZ, UR8, PT ;  /* 0x00000008ff007c0c */ /* 0x000fe2000bf25070 */
[----:B------:R-:W3:Y:S01]  /*5b00*/  F2I.U32.TRUNC.NTZ R20, R20 ;  /* 0x0000001400147305 */ /* 0x000ee2000020f000 */
[C---:B------:R-:W-:Y:S02]  /*5b10*/  IMAD R7, R5.reuse, UR7, R4 ;  /* 0x0000000705077c24 */ /* 0x040fe4000f8e0204 */
[----:B------:R-:W-:Y:S01]  /*5b20*/  IMAD.WIDE.U32 R4, R5, UR6, R16 ;  /* 0x0000000605047c25 */ /* 0x000fe2000f8e0010 */
[----:B------:R-:W-:Y:S01]  /*5b30*/  ULDC UR6, c[0x0][0x618] ;  /* 0x0001860000067ab9 */ /* 0x000fe20000000800 */
[----:B------:R-:W-:Y:S02]  /*5b40*/  ISETP.NE.AND.EX P1, PT, RZ, UR9, PT, P1 ;  /* 0x00000009ff007c0c */ /* 0x000fe4000bf25310 */
[----:B------:R-:W-:Y:S02]  /*5b50*/  IMAD.IADD R5, R5, 0x1, R7 ;  /* 0x0000000105057824 */ /* 0x000fe400078e0207 */
[----:B-1----:R-:W-:-:S03]  /*5b60*/  IMAD.MOV R18, RZ, RZ, -R18 ;  /* 0x000000ffff127224 */ /* 0x002fc600078e0a12 */
[----:B------:R-:W-:Y:S01]  /*5b70*/  SHF.R.U64 R15, R4, UR6, R5 ;  /* 0x00000006040f7c19 */ /* 0x000fe20008001205 */
[----:B0-----:R-:W-:Y:S01]  /*5b80*/  IMAD R13, R6, R18, R13 ;  /* 0x00000012060d7224 */ /* 0x001fe200078e020d */
[----:B------:R-:W-:Y:S01]  /*5b90*/  SHF.R.U32.HI R4, RZ, UR6, R5 ;  /* 0x00000006ff047c19 */ /* 0x000fe20008011605 */
[----:B------:R-:W-:Y:S01]  /*5ba0*/  ULDC UR6, c[0x0][0x608] ;  /* 0x0001820000067ab9 */ /* 0x000fe20000000800 */
[----:B---3--:R-:W-:Y:S02]  /*5bb0*/  IMAD.MOV R6, RZ, RZ, -R20 ;  /* 0x000000ffff067224 */ /* 0x008fe400078e0a14 */
[--C-:B------:R-:W-:Y:S02]  /*5bc0*/  SHF.R.U64 R18, R15, UR6, R4.reuse ;  /* 0x000000060f127c19 */ /* 0x100fe40008001204 */
[----:B------:R-:W-:Y:S01]  /*5bd0*/  SHF.R.U32.HI R5, RZ, UR6, R4 ;  /* 0x00000006ff057c19 */ /* 0x000fe20008011604 */
[----:B------:R-:W-:Y:S01]  /*5be0*/  ULDC UR6, c[0x0][0x658] ;  /* 0x0001960000067ab9 */ /* 0x000fe20000000800 */
[----:B--2---:R-:W-:-:S02]  /*5bf0*/  @P4 IMAD R13, R21, R6, R14 ;  /* 0x00000006150d4224 */ /* 0x004fc400078e020e */
[--C-:B------:R-:W-:Y:S02]  /*5c00*/  SHF.R.U64 R14, R18, UR6, R5.reuse ;  /* 0x00000006120e7c19 */ /* 0x100fe40008001205 */
[----:B------:R-:W-:-:S03]  /*5c10*/  SHF.R.U32.HI R21, RZ, UR6, R5 ;  /* 0x00000006ff157c19 */ /* 0x000fc60008011605 */
[----:B------:R-:W-:Y:S02]  /*5c20*/  IMAD.MOV.U32 R6, RZ, RZ, R14 ;  /* 0x000000ffff067224 */ /* 0x000fe400078e000e */
[----:B------:R-:W-:Y:S01]  /*5c30*/  IMAD.MOV.U32 R5, RZ, RZ, R21 ;  /* 0x000000ffff057224 */ /* 0x000fe200078e0015 */
[----:B------:R-:W-:Y:S06]  /*5c40*/  @!P1 BRA `(.L_x_116) ;  /* 0x00000000002c9947 */ /* 0x000fec0003800000 */
        /* <DEDUP_REMOVED lines=9> */
[----:B------:R-:W-:-:S04]  /*5ce0*/  IMAD.WIDE.U32.X R4, R21, UR9, R4, P3 ;  /* 0x0000000915047c25 */ /* 0x000fc800098e0404 */
[----:B------:R-:W-:-:S07]  /*5cf0*/  IMAD.MOV.U32 R6, RZ, RZ, R4 ;  /* 0x000000ffff067224 */ /* 0x000fce00078e0004 */
.L_x_116:
[----:B------:R-:W-:Y:S01]  /*5d00*/  ULDC UR6, c[0x0][0x648] ;  /* 0x0001920000067ab9 */ /* 0x000fe20000000800 */
[----:B------:R-:W-:Y:S01]  /*5d10*/  LOP3.LUT R4, R18, UR13, RZ, 0xc0, !PT ;  /* 0x0000000d12047c12 */ /* 0x000fe2000f8ec0ff */
[----:B------:R-:W-:Y:S01]  /*5d20*/  ULDC UR7, c[0x0][0x610] ;  /* 0x0001840000077ab9 */ /* 0x000fe20000000800 */
[----:B------:R-:W-:Y:S01]  /*5d30*/  SHF.R.U64 R5, R6, UR6, R5 ;  /* 0x0000000606057c19 */ /* 0x000fe20008001205 */
[----:B------:R-:W-:Y:S01]  /*5d40*/  ULDC UR6, c[0x0][0x638] ;  /* 0x00018e0000067ab9 */ /* 0x000fe20000000800 */
[----:B------:R-:W-:-:S03]  /*5d50*/  LOP3.LUT R15, R15, UR4, RZ, 0xc0, !PT ;  /* 0x000000040f0f7c12 */ /* 0x000fc6000f8ec0ff */
[----:B------:R-:W-:Y:S02]  /*5d60*/  IMAD.MOV R7, RZ, RZ, -R5 ;  /* 0x000000ffff077224 */ /* 0x000fe400078e0a05 */
[----:B------:R-:W-:Y:S02]  /*5d70*/  IMAD R4, R5, UR5, R4 ;  /* 0x0000000505047c24 */ /* 0x000fe4000f8e0204 */
[----:B------:R-:W-:Y:S01]  /*5d80*/  IMAD R14, R7, UR6, R14 ;  /* 0x00000006070e7c24 */ /* 0x000fe2000f8e020e */
[----:B------:R-:W-:Y:S01]  /*5d90*/  ULDC UR6, c[0x0][0x600] ;  /* 0x0001800000067ab9 */ /* 0x000fe20000000800 */
[----:B------:R-:W-:Y:S02]  /*5da0*/  IMAD R13, R4, UR7, R13 ;  /* 0x00000007040d7c24 */ /* 0x000fe4000f8e020d */
[----:B------:R-:W-:Y:S02]  /*5db0*/  IMAD R14, R14, UR6, R15 ;  /* 0x000000060e0e7c24 */ /* 0x000fe4000f8e020f */
[----:B------:R-:W-:-:S03]  /*5dc0*/  IMAD.MOV.U32 R4, RZ, RZ, 0x1 ;  /* 0x00000001ff047424 */ /* 0x000fc600078e00ff */
[----:B------:R-:W-:Y:S02]  /*5dd0*/  SEL R18, R14, R13, !P4 ;  /* 0x0000000d0e127207 */ /* 0x000fe40006000000 */
[----:B------:R-:W-:-:S07]  /*5de0*/  SEL R22, R13, R14, !P4 ;  /* 0x0000000e0d167207 */ /* 0x000fce0006000000 */
.L_x_114:
[----:B------:R-:W-:Y:S05]  /*5df0*/  BSYNC B1 ;  /* 0x0000000000017941 */ /* 0x000fea0003800000 */
.L_x_113:
[----:B------:R-:W-:-:S13]  /*5e00*/  LOP3.LUT P1, RZ, R4, 0xff, RZ, 0xc0, !PT ;  /* 0x000000ff04ff7812 */ /* 0x000fda000782c0ff */
[----:B------:R-:W-:Y:S05]  /*5e10*/  @P1 BRA `(.L_x_117) ;  /* 0xfffffff000fc1947 */ /* 0x000fea000383ffff */
[----:B------:R-:W-:Y:S05]  /*5e20*/  BSYNC B0 ;  /* 0x0000000000007941 */ /* 0x000fea0003800000 */
.L_x_105:
[----:B------:R-:W-:-:S03]  /*5e30*/  UMOV UR6, 0xffffffff ;  /* 0xffffffff00067882 */ /* 0x000fc60000000000 */
[----:B------:R-:W-:Y:S05]  /*5e40*/  BRA.DIV UR6, `(.L_x_118) ;  /* 0x0000000606b47947 */ /* 0x000fea000b800000 */
[----:B------:R-:W-:-:S13]  /*5e50*/  ELECT P6, URZ, PT ;  /* 0x00000000003f782f */ /* 0x000fda00038c0000 */
.L_x_137:
[----:B------:R-:W-:Y:S04]  /*5e60*/  BSSY B0, `(.L_x_119) ;  /* 0x0000046000007945 */ /* 0x000fe80003800000 */
[----:B------:R-:W-:Y:S05]  /*5e70*/  @!P6 BRA `(.L_x_120) ;  /* 0x000000040010e947 */ /* 0x000fea0003800000 */
[----:B------:R-:W-:-:S04]  /*5e80*/  LOP3.LUT R23, R23, 0x2, RZ, 0xfc, !PT ;  /* 0x0000000217177812 */ /* 0x000fc800078efcff */
[----:B------:R-:W-:-:S13]  /*5e90*/  ISETP.NE.AND P0, PT, R23, 0x3, PT ;  /* 0x000000031700780c */ /* 0x000fda0003f05270 */
[----:B------:R-:W-:Y:S05]  /*5ea0*/  @!P0 BRA `(.L_x_121) ;  /* 0x0000000000048947 */ /* 0x000fea0003800000 */
[----:B------:R-:W-:Y:S01]  /*5eb0*/  BPT.TRAP 0x1 ;  /* 0x000000040000795c */ /* 0x000fe20000300000 */
.L_x_121:
[----:B------:R-:W0:Y:S01]  /*5ec0*/  S2R R5, SR_CgaCtaId ;  /* 0x0000000000057919 */ /* 0x000e220000008800 */
[----:B------:R-:W-:Y:S02]  /*5ed0*/  MOV R0, 0x400 ;  /* 0x0000040000007802 */ /* 0x000fe40000000f00 */
[----:B------:R-:W-:Y:S02]  /*5ee0*/  SHF.L.U32 R2, R3, 0x1f, RZ ;  /* 0x0000001f03027819 */ /* 0x000fe400000006ff */
[----:B0-----:R-:W-:-:S05]  /*5ef0*/  LEA R5, R5, R0, 0x18 ;  /* 0x0000000005057211 */ /* 0x001fca00078ec0ff */
[----:B------:R-:W-:-:S04]  /*5f00*/  VIADD R5, R5, 0x38 ;  /* 0x0000003805057836 */ /* 0x000fc80000000000 */
[C---:B------:R-:W-:Y:S02]  /*5f10*/  IMAD R7, R8.reuse, 0x8, R5 ;  /* 0x0000000808077824 */ /* 0x040fe400078e0205 */
[----:B------:R-:W-:Y:S02]  /*5f20*/  VIADD R8, R8, 0x1 ;  /* 0x0000000108087836 */ /* 0x000fe40000000000 */
[----:B------:R-:W0:Y:S03]  /*5f30*/  SYNCS.PHASECHK.TRANS64.TRYWAIT P0, [R7+URZ], R2 ;  /* 0x00000002070075a7 */ /* 0x000e26000800017f */
[----:B------:R-:W-:-:S04]  /*5f40*/  ISETP.NE.AND P1, PT, R8, 0x7, PT ;  /* 0x000000070800780c */ /* 0x000fc80003f25270 */
[----:B------:R-:W-:Y:S02]  /*5f50*/  SEL R0, RZ, 0x1, P1 ;  /* 0x00000001ff007807 */ /* 0x000fe40000800000 */
[----:B------:R-:W-:Y:S02]  /*5f60*/  SEL R8, R8, RZ, P1 ;  /* 0x000000ff08087207 */ /* 0x000fe40000800000 */
[----:B------:R-:W-:-:S03]  /*5f70*/  LOP3.LUT R9, R3, R0, RZ, 0x3c, !PT ;  /* 0x0000000003097212 */ /* 0x000fc600078e3cff */
[----:B------:R-:W-:Y:S01]  /*5f80*/  IMAD R6, R8, 0x8, R5 ;  /* 0x0000000808067824 */ /* 0x000fe200078e0205 */
[----:B------:R-:W-:Y:S01]  /*5f90*/  SHF.L.U32 R3, R9, 0x1f, RZ ;  /* 0x0000001f09037819 */ /* 0x000fe200000006ff */
[----:B0-----:R-:W-:Y:S06]  /*5fa0*/  @!P0 BRA `(.L_x_122) ;  /* 0x00000004007c8947 */ /* 0x001fec0003800000 */
.L_x_138:
[----:B------:R-:W1:Y:S01]  /*5fb0*/  SYNCS.PHASECHK.TRANS64.TRYWAIT P0, [R6+URZ], R3 ;  /* 0x00000003060075a7 */ /* 0x000e62000800017f */
[----:B------:R-:W-:-:S05]  /*5fc0*/  VIADD R0, R8, 0x1 ;  /* 0x0000000108007836 */ /* 0x000fca0000000000 */
[----:B------:R-:W-:-:S04]  /*5fd0*/  ISETP.NE.AND P1, PT, R0, 0x7, PT ;  /* 0x000000070000780c */ /* 0x000fc80003f25270 */
[----:B0-----:R-:W-:Y:S02]  /*5fe0*/  SEL R2, RZ, 0x1, P1 ;  /* 0x00000001ff027807 */ /* 0x001fe40000800000 */
[----:B------:R-:W-:Y:S02]  /*5ff0*/  SEL R0, R0, RZ, P1 ;  /* 0x000000ff00007207 */ /* 0x000fe40000800000 */
[----:B------:R-:W-:-:S03]  /*6000*/  LOP3.LUT R9, R9, R2, RZ, 0x3c, !PT ;  /* 0x0000000209097212 */ /* 0x000fc600078e3cff */
[----:B------:R-:W-:Y:S01]  /*6010*/  IMAD R7, R0, 0x8, R5 ;  /* 0x0000000800077824 */ /* 0x000fe200078e0205 */
[----:B------:R-:W-:Y:S01]  /*6020*/  SHF.L.U32 R4, R9, 0x1f, RZ ;  /* 0x0000001f09047819 */ /* 0x000fe200000006ff */
[----:B-1----:R-:W-:Y:S06]  /*6030*/  @!P0 BRA `(.L_x_123) ;  /* 0x00000004006c8947 */ /* 0x002fec0003800000 */
.L_x_139:
[----:B------:R-:W1:Y:S01]  /*6040*/  SYNCS.PHASECHK.TRANS64.TRYWAIT P0, [R7+URZ], R4 ;  /* 0x00000004070075a7 */ /* 0x000e62000800017f */
[----:B------:R-:W-:-:S05]  /*6050*/  VIADD R0, R0, 0x1 ;  /* 0x0000000100007836 */ /* 0x000fca0000000000 */
[----:B------:R-:W-:-:S04]  /*6060*/  ISETP.NE.AND P1, PT, R0, 0x7, PT ;  /* 0x000000070000780c */ /* 0x000fc80003f25270 */
[----:B------:R-:W-:Y:S02]  /*6070*/  SEL R2, RZ, 0x1, P1 ;  /* 0x00000001ff027807 */ /* 0x000fe40000800000 */
[----:B------:R-:W-:Y:S02]  /*6080*/  SEL R0, R0, RZ, P1 ;  /* 0x000000ff00007207 */ /* 0x000fe40000800000 */
[----:B------:R-:W-:-:S03]  /*6090*/  LOP3.LUT R9, R9, R2, RZ, 0x3c, !PT ;  /* 0x0000000209097212 */ /* 0x000fc600078e3cff */
[----:B0-----:R-:W-:Y:S01]  /*60a0*/  IMAD R6, R0, 0x8, R5 ;  /* 0x0000000800067824 */ /* 0x001fe200078e0205 */
[----:B------:R-:W-:Y:S01]  /*60b0*/  SHF.L.U32 R3, R9, 0x1f, RZ ;  /* 0x0000001f09037819 */ /* 0x000fe200000006ff */
[----:B-1----:R-:W-:Y:S06]  /*60c0*/  @!P0 BRA `(.L_x_124) ;  /* 0x00000004005c8947 */ /* 0x002fec0003800000 */
.L_x_140:
        /* <DEDUP_REMOVED lines=9> */
.L_x_141:
        /* <DEDUP_REMOVED lines=9> */
.L_x_142:
[----:B------:R-:W1:Y:S01]  /*61f0*/  SYNCS.PHASECHK.TRANS64.TRYWAIT P0, [R6+URZ], R3 ;  /* 0x00000003060075a7 */ /* 0x000e62000800017f */
[----:B------:R-:W-:-:S05]  /*6200*/  VIADD R0, R0, 0x1 ;  /* 0x0000000100007836 */ /* 0x000fca0000000000 */
[----:B------:R-:W-:-:S04]  /*6210*/  ISETP.NE.AND P1, PT, R0, 0x7, PT ;  /* 0x000000070000780c */ /* 0x000fc80003f25270 */
[----:B------:R-:W-:Y:S02]  /*6220*/  SEL R2, RZ, 0x1, P1 ;  /* 0x00000001ff027807 */ /* 0x000fe40000800000 */
[----:B------:R-:W-:Y:S02]  /*6230*/  SEL R0, R0, RZ, P1 ;  /* 0x000000ff00007207 */ /* 0x000fe40000800000 */
[----:B------:R-:W-:Y:S01]  /*6240*/  LOP3.LUT R2, R9, R2, RZ, 0x3c, !PT ;  /* 0x0000000209027212 */ /* 0x000fe200078e3cff */
[----:B-1----:R-:W-:Y:S06]  /*6250*/  @!P0 BRA `(.L_x_127) ;  /* 0x0000000400348947 */ /* 0x002fec0003800000 */
.L_x_143:
[----:B------:R-:W-:Y:S01]  /*6260*/  IMAD R5, R0, 0x8, R5 ;  /* 0x0000000800057824 */ /* 0x000fe200078e0205 */
[----:B------:R-:W-:-:S07]  /*6270*/  SHF.L.U32 R0, R2, 0x1f, RZ ;  /* 0x0000001f02007819 */ /* 0x000fce00000006ff */
.L_x_128:
[----:B--2---:R2:W3:Y:S02]  /*6280*/  SYNCS.PHASECHK.TRANS64.TRYWAIT P0, [R5+URZ], R0 ;  /* 0x00000000050075a7 */ /* 0x0044e4000800017f */
[----:B---3--:R-:W-:Y:S05]  /*6290*/  @!P0 NANOSLEEP.SYNCS 0x989680 ;  /* 0x009896800000895d */ /* 0x008fea0003900000 */
[----:B------:R-:W3:Y:S02]  /*62a0*/  @!P0 SYNCS.PHASECHK.TRANS64 P0, [R5+URZ], R0 ;  /* 0x00000000050085a7 */ /* 0x000ee4000800007f */
[----:B---3--:R-:W-:Y:S05]  /*62b0*/  @!P0 BRA `(.L_x_128) ;  /* 0xfffffffc00f08947 */ /* 0x008fea000383ffff */
.L_x_120:
[----:B------:R-:W-:Y:S05]  /*62c0*/  BSYNC B0 ;  /* 0x0000000000007941 */ /* 0x000fea0003800000 */
.L_x_119:
[----:B------:R-:W-:Y:S05]  /*62d0*/  EXIT ;  /* 0x000000000000794d */ /* 0x000fea0003800000 */
.L_x_19:
[----:B0-----:R-:W-:-:S04]  /*62e0*/  IMAD.U32 R3, RZ, RZ, UR43 ;  /* 0x0000002bff037e24 */ /* 0x001fc8000f8e00ff */
[----:B------:R0:W1:Y:S03]  /*62f0*/  SYNCS.PHASECHK.TRANS64.TRYWAIT P0, [R3+URZ+-0x8], R0 ;  /* 0xfffff800030075a7 */ /* 0x000066000800017f */
[----:B-1----:R-:W-:Y:S05]  /*6300*/  @!P0 NANOSLEEP.SYNCS 0x989680 ;  /* 0x009896800000895d */ /* 0x002fea0003900000 */
[----:B------:R-:W1:Y:S02]  /*6310*/  @!P0 SYNCS.PHASECHK.TRANS64 P0, [R3+URZ+-0x8], R0 ;  /* 0xfffff800030085a7 */ /* 0x000e64000800007f */
[----:B-1----:R-:W-:Y:S05]  /*6320*/  @!P0 BRA `(.L_x_19) ;  /* 0xfffffffc00ec8947 */ /* 0x002fea000383ffff */
[----:B------:R-:W-:Y:S05]  /*6330*/  BRA `(.L_x_129) ;  /* 0xffffffb4005c7947 */ /* 0x000fea000383ffff */
.L_x_24:
[----:B-1----:R1:W2:Y:S02]  /*6340*/  SYNCS.PHASECHK.TRANS64.TRYWAIT P1, [R3+URZ], R0 ;  /* 0x00000000030075a7 */ /* 0x0022a4000802017f */
[----:B--2---:R-:W-:Y:S05]  /*6350*/  @!P1 NANOSLEEP.SYNCS 0x989680 ;  /* 0x009896800000995d */ /* 0x004fea0003900000 */
[----:B------:R-:W2:Y:S02]  /*6360*/  @!P1 SYNCS.PHASECHK.TRANS64 P1, [R3+URZ], R0 ;  /* 0x00000000030095a7 */ /* 0x000ea4000802007f */
[----:B--2---:R-:W-:Y:S05]  /*6370*/  @!P1 BRA `(.L_x_24) ;  /* 0xfffffffc00f09947 */ /* 0x004fea000383ffff */
[----:B------:R-:W-:Y:S05]  /*6380*/  BRA `(.L_x_23) ;  /* 0xffffffb400c87947 */ /* 0x000fea000383ffff */
.L_x_29:
[----:B-1----:R-:W-:-:S04]  /*6390*/  IMAD.U32 R5, RZ, RZ, UR4 ;  /* 0x00000004ff057e24 */ /* 0x002fc8000f8e00ff */
[----:B------:R1:W2:Y:S03]  /*63a0*/  SYNCS.PHASECHK.TRANS64.TRYWAIT P1, [R5+URZ], R4 ;  /* 0x00000004050075a7 */ /* 0x0002a6000802017f */
[----:B--2---:R-:W-:Y:S05]  /*63b0*/  @!P1 NANOSLEEP.SYNCS 0x989680 ;  /* 0x009896800000995d */ /* 0x004fea0003900000 */
[----:B------:R-:W2:Y:S02]  /*63c0*/  @!P1 SYNCS.PHASECHK.TRANS64 P1, [R5+URZ], R4 ;  /* 0x00000004050095a7 */ /* 0x000ea4000802007f */
[----:B--2---:R-:W-:Y:S05]  /*63d0*/  @!P1 BRA `(.L_x_29) ;  /* 0xfffffffc00ec9947 */ /* 0x004fea000383ffff */
[----:B------:R-:W-:Y:S05]  /*63e0*/  BRA `(.L_x_28) ;  /* 0xffffffb800f07947 */ /* 0x000fea000383ffff */
.L_x_37:
[----:B0-----:R-:W-:-:S04]  /*63f0*/  IMAD.U32 R3, RZ, RZ, UR43 ;  /* 0x0000002bff037e24 */ /* 0x001fc8000f8e00ff */
[----:B------:R0:W1:Y:S03]  /*6400*/  SYNCS.PHASECHK.TRANS64.TRYWAIT P0, [R3+URZ+0x8], R0 ;  /* 0x00000800030075a7 */ /* 0x000066000800017f */
[----:B-1----:R-:W-:Y:S05]  /*6410*/  @!P0 NANOSLEEP.SYNCS 0x989680 ;  /* 0x009896800000895d */ /* 0x002fea0003900000 */
[----:B------:R-:W1:Y:S02]  /*6420*/  @!P0 SYNCS.PHASECHK.TRANS64 P0, [R3+URZ+0x8], R0 ;  /* 0x00000800030085a7 */ /* 0x000e64000800007f */
[----:B-1----:R-:W-:Y:S05]  /*6430*/  @!P0 BRA `(.L_x_37) ;  /* 0xfffffffc00ec8947 */ /* 0x002fea000383ffff */
[----:B------:R-:W-:Y:S05]  /*6440*/  BRA `(.L_x_130) ;  /* 0xffffffc000b47947 */ /* 0x000fea000383ffff */
.L_x_106:
[----:B------:R-:W-:Y:S01]  /*6450*/  BSSY B1, `(.L_x_131) ;  /* 0x0000006000017945 */ /* 0x000fe20003800000 */
[----:B------:R-:W-:-:S07]  /*6460*/  IMAD.MOV.U32 R15, RZ, RZ, -0x1 ;  /* 0xffffffffff0f7424 */ /* 0x000fce00078e00ff */
[----:B-----5:R-:W-:Y:S05]  /*6470*/  WARPSYNC.COLLECTIVE R15, `(.L_x_132) ;  /* 0x000000000f0c7348 */ /* 0x020fea0003c00000 */
[----:B------:R-:W-:Y:S02]  /*6480*/  ELECT P6, UR62, PT ;  /* 0x00000000003e782f */ /* 0x000fe400038c0000 */
[----:B------:R-:W-:Y:S01]  /*6490*/  MOV R14, UR62 ;  /* 0x0000003e000e7c02 */ /* 0x000fe20008000f00 */
[----:B-----5:R-:W-:Y:S10]  /*64a0*/  ENDCOLLECTIVE ;  /* 0x000000000000791b */ /* 0x020ff40003800000 */
.L_x_132:
[----:B------:R-:W-:Y:S05]  /*64b0*/  BSYNC B1 ;  /* 0x0000000000017941 */ /* 0x000fea0003800000 */
.L_x_131:
[----:B------:R-:W-:Y:S05]  /*64c0*/  BRA `(.L_x_133) ;  /* 0xffffffec005c7947 */ /* 0x000fea000383ffff */
.L_x_109:
[----:B-1----:R1:W2:Y:S02]  /*64d0*/  SYNCS.PHASECHK.TRANS64.TRYWAIT P1, [R13+URZ+0x38], R6 ;  /* 0x000038060d0075a7 */ /* 0x0022a4000802017f */
[----:B--2---:R-:W-:Y:S05]  /*64e0*/  @!P1 NANOSLEEP.SYNCS 0x989680 ;  /* 0x009896800000995d */ /* 0x004fea0003900000 */
[----:B------:R-:W2:Y:S02]  /*64f0*/  @!P1 SYNCS.PHASECHK.TRANS64 P1, [R13+URZ+0x38], R6 ;  /* 0x000038060d0095a7 */ /* 0x000ea4000802007f */
[----:B--2---:R-:W-:Y:S05]  /*6500*/  @!P1 BRA `(.L_x_109) ;  /* 0xfffffffc00f09947 */ /* 0x004fea000383ffff */
[----:B------:R-:W-:Y:S05]  /*6510*/  BRA `(.L_x_134) ;  /* 0xffffffec00907947 */ /* 0x000fea000383ffff */
.L_x_118:
[----:B------:R-:W-:Y:S01]  /*6520*/  BSSY B0, `(.L_x_135) ;  /* 0x0000006000007945 */ /* 0x000fe20003800000 */
[----:B------:R-:W-:-:S07]  /*6530*/  IMAD.MOV.U32 R15, RZ, RZ, -0x1 ;  /* 0xffffffffff0f7424 */ /* 0x000fce00078e00ff */
[----:B-----5:R-:W-:Y:S05]  /*6540*/  WARPSYNC.COLLECTIVE R15, `(.L_x_136) ;  /* 0x000000000f0c7348 */ /* 0x020fea0003c00000 */
[----:B------:R-:W-:Y:S02]  /*6550*/  ELECT P6, UR62, PT ;  /* 0x00000000003e782f */ /* 0x000fe400038c0000 */
[----:B------:R-:W-:Y:S01]  /*6560*/  MOV R14, UR62 ;  /* 0x0000003e000e7c02 */ /* 0x000fe20008000f00 */
[----:B-----5:R-:W-:Y:S10]  /*6570*/  ENDCOLLECTIVE ;  /* 0x000000000000791b */ /* 0x020ff40003800000 */
.L_x_136:
[----:B------:R-:W-:Y:S05]  /*6580*/  BSYNC B0 ;  /* 0x0000000000007941 */ /* 0x000fea0003800000 */
.L_x_135:
[----:B------:R-:W-:Y:S05]  /*6590*/  BRA `(.L_x_137) ;  /* 0xfffffff800307947 */ /* 0x000fea000383ffff */
.L_x_122:
[----:B0-----:R0:W1:Y:S02]  /*65a0*/  SYNCS.PHASECHK.TRANS64.TRYWAIT P0, [R7+URZ], R2 ;  /* 0x00000002070075a7 */ /* 0x001064000800017f */
[----:B-1----:R-:W-:Y:S05]  /*65b0*/  @!P0 NANOSLEEP.SYNCS 0x989680 ;  /* 0x009896800000895d */ /* 0x002fea0003900000 */
[----:B------:R-:W1:Y:S02]  /*65c0*/  @!P0 SYNCS.PHASECHK.TRANS64 P0, [R7+URZ], R2 ;  /* 0x00000002070085a7 */ /* 0x000e64000800007f */
[----:B-1----:R-:W-:Y:S05]  /*65d0*/  @!P0 BRA `(.L_x_122) ;  /* 0xfffffffc00f08947 */ /* 0x002fea000383ffff */
[----:B------:R-:W-:Y:S05]  /*65e0*/  BRA `(.L_x_138) ;  /* 0xfffffff800707947 */ /* 0x000fea000383ffff */
.L_x_123:
[----:B0-----:R0:W1:Y:S02]  /*65f0*/  SYNCS.PHASECHK.TRANS64.TRYWAIT P0, [R6+URZ], R3 ;  /* 0x00000003060075a7 */ /* 0x001064000800017f */
[----:B-1----:R-:W-:Y:S05]  /*6600*/  @!P0 NANOSLEEP.SYNCS 0x989680 ;  /* 0x009896800000895d */ /* 0x002fea0003900000 */
[----:B------:R-:W1:Y:S02]  /*6610*/  @!P0 SYNCS.PHASECHK.TRANS64 P0, [R6+URZ], R3 ;  /* 0x00000003060085a7 */ /* 0x000e64000800007f */
[----:B-1----:R-:W-:Y:S05]  /*6620*/  @!P0 BRA `(.L_x_123) ;  /* 0xfffffffc00f08947 */ /* 0x002fea000383ffff */
[----:B------:R-:W-:Y:S05]  /*6630*/  BRA `(.L_x_139) ;  /* 0xfffffff800807947 */ /* 0x000fea000383ffff */
.L_x_124:
[----:B0-----:R0:W1:Y:S02]  /*6640*/  SYNCS.PHASECHK.TRANS64.TRYWAIT P0, [R7+URZ], R4 ;  /* 0x00000004070075a7 */ /* 0x001064000800017f */
[----:B-1----:R-:W-:Y:S05]  /*6650*/  @!P0 NANOSLEEP.SYNCS 0x989680 ;  /* 0x009896800000895d */ /* 0x002fea0003900000 */
[----:B------:R-:W1:Y:S02]  /*6660*/  @!P0 SYNCS.PHASECHK.TRANS64 P0, [R7+URZ], R4 ;  /* 0x00000004070085a7 */ /* 0x000e64000800007f */
[----:B-1----:R-:W-:Y:S05]  /*6670*/  @!P0 BRA `(.L_x_124) ;  /* 0xfffffffc00f08947 */ /* 0x002fea000383ffff */
[----:B------:R-:W-:Y:S05]  /*6680*/  BRA `(.L_x_140) ;  /* 0xfffffff800907947 */ /* 0x000fea000383ffff */
.L_x_125:
[----:B0-----:R0:W1:Y:S02]  /*6690*/  SYNCS.PHASECHK.TRANS64.TRYWAIT P0, [R6+URZ], R3 ;  /* 0x00000003060075a7 */ /* 0x001064000800017f */
[----:B-1----:R-:W-:Y:S05]  /*66a0*/  @!P0 NANOSLEEP.SYNCS 0x989680 ;  /* 0x009896800000895d */ /* 0x002fea0003900000 */
[----:B------:R-:W1:Y:S02]  /*66b0*/  @!P0 SYNCS.PHASECHK.TRANS64 P0, [R6+URZ], R3 ;  /* 0x00000003060085a7 */ /* 0x000e64000800007f */
[----:B-1----:R-:W-:Y:S05]  /*66c0*/  @!P0 BRA `(.L_x_125) ;  /* 0xfffffffc00f08947 */ /* 0x002fea000383ffff */
[----:B------:R-:W-:Y:S05]  /*66d0*/  BRA `(.L_x_141) ;  /* 0xfffffff800a07947 */ /* 0x000fea000383ffff */
.L_x_126:
[----:B0-----:R0:W1:Y:S02]  /*66e0*/  SYNCS.PHASECHK.TRANS64.TRYWAIT P0, [R7+URZ], R4 ;  /* 0x00000004070075a7 */ /* 0x001064000800017f */
[----:B-1----:R-:W-:Y:S05]  /*66f0*/  @!P0 NANOSLEEP.SYNCS 0x989680 ;  /* 0x009896800000895d */ /* 0x002fea0003900000 */
[----:B------:R-:W1:Y:S02]  /*6700*/  @!P0 SYNCS.PHASECHK.TRANS64 P0, [R7+URZ], R4 ;  /* 0x00000004070085a7 */ /* 0x000e64000800007f */
[----:B-1----:R-:W-:Y:S05]  /*6710*/  @!P0 BRA `(.L_x_126) ;  /* 0xfffffffc00f08947 */ /* 0x002fea000383ffff */
[----:B------:R-:W-:Y:S05]  /*6720*/  BRA `(.L_x_142) ;  /* 0xfffffff800b07947 */ /* 0x000fea000383ffff */
.L_x_127:
[----:B-1----:R1:W2:Y:S02]  /*6730*/  SYNCS.PHASECHK.TRANS64.TRYWAIT P0, [R6+URZ], R3 ;  /* 0x00000003060075a7 */ /* 0x0022a4000800017f */
[----:B--2---:R-:W-:Y:S05]  /*6740*/  @!P0 NANOSLEEP.SYNCS 0x989680 ;  /* 0x009896800000895d */ /* 0x004fea0003900000 */
[----:B------:R-:W2:Y:S02]  /*6750*/  @!P0 SYNCS.PHASECHK.TRANS64 P0, [R6+URZ], R3 ;  /* 0x00000003060085a7 */ /* 0x000ea4000800007f */
[----:B--2---:R-:W-:Y:S05]  /*6760*/  @!P0 BRA `(.L_x_127) ;  /* 0xfffffffc00f08947 */ /* 0x004fea000383ffff */
[----:B------:R-:W-:Y:S05]  /*6770*/  BRA `(.L_x_143) ;  /* 0xfffffff800b87947 */ /* 0x000fea000383ffff */
.L_x_144:
[----:B------:R-:W-:-:S00]  /*6780*/  BRA `(.L_x_144) ;  /* 0xfffffffc00fc7947 */ /* 0x000fc0000383ffff */
[----:B------:R-:W-:-:S00]  /*6790*/  NOP ;  /* 0x0000000000007918 */ /* 0x000fc00000000000 */
        /* <DEDUP_REMOVED lines=14> */
.L_x_145:


//--------------------- .nv.global.init           --------------------------
	.section	.nv.global.init,"aw",@progbits
.nv.global.init:
	.type		$str$22,@object
	.size		$str$22,($str$23 - $str$22)
$str$22:
        /*0000*/ 	.byte	0x6b, 0x5f, 0x74, 0x69, 0x6c, 0x65, 0x5f, 0x63, 0x6f, 0x75, 0x6e, 0x74, 0x20, 0x3e, 0x3d, 0x20
        /*0010*/ 	.byte	0x31, 0x00
	.type		$str$23,@object
	.size		$str$23,(__unnamed_1 - $str$23)
$str$23:
        /*0012*/ 	.byte	0x2f, 0x74, 0x6d, 0x70, 0x2f, 0x63, 0x75, 0x74, 0x6c, 0x61, 0x73, 0x73, 0x5f, 0x73, 0x77, 0x65
        /*0022*/ 	.byte	0x65, 0x70, 0x5f, 0x73, 0x72, 0x63, 0x2f, 0x69, 0x6e, 0x63, 0x6c, 0x75, 0x64, 0x65, 0x2f, 0x63
        /*0032*/ 	.byte	0x75, 0x74, 0x6c, 0x61, 0x73, 0x73, 0x2f, 0x67, 0x65, 0x6d, 0x6d, 0x2f, 0x63, 0x6f, 0x6c, 0x6c
        /*0042*/ 	.byte	0x65, 0x63, 0x74, 0x69, 0x76, 0x65, 0x2f, 0x73, 0x6d, 0x39, 0x30, 0x5f, 0x6d, 0x6d, 0x61, 0x5f
        /*0052*/ 	.byte	0x74, 0x6d, 0x61, 0x5f, 0x67, 0x6d, 0x6d, 0x61, 0x5f, 0x73, 0x73, 0x5f, 0x77, 0x61, 0x72, 0x70
        /*0062*/ 	.byte	0x73, 0x70, 0x65, 0x63, 0x69, 0x61, 0x6c, 0x69, 0x7a, 0x65, 0x64, 0x2e, 0x68, 0x70, 0x70, 0x00
	.type		__unnamed_1,@object
	.size		__unnamed_1,(.L_0 - __unnamed_1)
__unnamed_1:
        /*0072*/ 	.byte	0x76, 0x6f, 0x69, 0x64, 0x20, 0x63, 0x75, 0x74, 0x6c, 0x61, 0x73, 0x73, 0x3a, 0x3a, 0x67, 0x65
        /* <DEDUP_REMOVED lines=177> */
        /*0b92*/ 	.byte	0x5d, 0x00
.L_0:


//--------------------- .nv.shared._ZN7cutlass13device_kernelINS_4gemm6kernel13GemmUniversalIN4cute5tupleIJiiiiEEENS1_10collective13CollectiveMmaINS1_34MainloopSm90TmaGmmaWarpSpecializedILi7ENS5_IJNS4_1CILi2EEENSA_ILi1EEESC_EEENS1_32KernelTmaWarpSpecializedPingpongEEENS5_IJNSA_ILi64EEESG_SG_EEENS_10tfloat32_tENS5_IJlSC_lEEESI_SJ_NS4_8TiledMMAINS4_8MMA_AtomIJNS4_4SM904GMMA29MMA_64x64x8_F32TF32TF32_SS_TNILNSN_7ScaleInE1ELSP_1EEEEEENS4_6LayoutINS5_IJSC_SC_SC_EEENS5_IJNSA_ILi0EEESU_SU_EEEEENS5_IJNS4_10UnderscoreESX_SX_EEEEENS4_13SM90_TMA_LOADENS4_14ComposedLayoutINS4_7SwizzleILi3ELi4ELi3EEENS4_18smem_ptr_flag_bitsILi32EEENSS_INS5_IJNSA_ILi8EEENSA_ILi32EEEEEENS5_IJS17_SC_EEEEEEEvNS4_8identityENS4_23SM90_TMA_LOAD_MULTICASTES1B_vS1C_EENS_8epilogue10collective6detail29Sm90TmaWarpSpecializedAdapterINS1G_15DefaultEpilogueISI_SJ_SJ_NS1F_6thread17LinearCombinationISI_Li1EffLNS1K_9ScaleType4KindE0ELNS_15FloatRoundStyleE2ESI_EENS1_15EpilogueDefaultEEEEEvvEEEEvNT_6ParamsE --------------------------
	.section	.nv.shared._ZN7cutlass13device_kernelINS_4gemm6kernel13GemmUniversalIN4cute5tupleIJiiiiEEENS1_10collective13CollectiveMmaINS1_34MainloopSm90TmaGmmaWarpSpecializedILi7ENS5_IJNS4_1CILi2EEENSA_ILi1EEESC_EEENS1_32KernelTmaWarpSpecializedPingpongEEENS5_IJNSA_ILi64EEESG_SG_EEENS_10tfloat32_tENS5_IJlSC_lEEESI_SJ_NS4_8TiledMMAINS4_8MMA_AtomIJNS4_4SM904GMMA29MMA_64x64x8_F32TF32TF32_SS_TNILNSN_7ScaleInE1ELSP_1EEEEEENS4_6LayoutINS5_IJSC_SC_SC_EEENS5_IJNSA_ILi0EEESU_SU_EEEEENS5_IJNS4_10UnderscoreESX_SX_EEEEENS4_13SM90_TMA_LOADENS4_14ComposedLayoutINS4_7SwizzleILi3ELi4ELi3EEENS4_18smem_ptr_flag_bitsILi32EEENSS_INS5_IJNSA_ILi8EEENSA_ILi32EEEEEENS5_IJS17_SC_EEEEEEEvNS4_8identityENS4_23SM90_TMA_LOAD_MULTICASTES1B_vS1C_EENS_8epilogue10collective6detail29Sm90TmaWarpSpecializedAdapterINS1G_15DefaultEpilogueISI_SJ_SJ_NS1F_6thread17LinearCombinationISI_Li1EffLNS1K_9ScaleType4KindE0ELNS_15FloatRoundStyleE2ESI_EENS1_15EpilogueDefaultEEEEEvvEEEEvNT_6ParamsE,"aw",@nobits
	.sectionflags	@""
	.align	16
	.zero		1024


//--------------------- .nv.shared.reserved.0     --------------------------
	.section	.nv.shared.reserved.0,"aw",@nobits
	.weak		__nv_reservedSMEM_offset_0_alias
	.size		__nv_reservedSMEM_offset_0_alias, 0, 0
	.other		__nv_reservedSMEM_offset_0_alias,@"STO_CUDA_RESERVED_SHARED STV_DEFAULT"
__nv_reservedSMEM_offset_0_alias:
	.zero		0


//--------------------- .nv.global                --------------------------
	.section	.nv.global,"aw",@nobits
.nv.global:
	.type		_ZN39_INTERNAL_7bc0cf02_4_k_cu_1273be29_64804cute1_E,@object
	.size		_ZN39_INTERNAL_7bc0cf02_4_k_cu_1273be29_64804cute1_E,(_ZN39_INTERNAL_7bc0cf02_4_k_cu_1273be29_64804cuda3std3__45__cpo6cbeginE - _ZN39_INTERNAL_7bc0cf02_4_k_cu_1273be29_64804cute1_E)
_ZN39_INTERNAL_7bc0cf02_4_k_cu_1273be29_64804cute1_E:
	.zero		1
	.type		_ZN39_INTERNAL_7bc0cf02_4_k_cu_1273be29_64804cuda3std3__45__cpo6cbeginE,@object
	.size		_ZN39_INTERNAL_7bc0cf02_4_k_cu_1273be29_64804cuda3std3__45__cpo6cbeginE,(_ZN39_INTERNAL_7bc0cf02_4_k_cu_1273be29_64804cuda3std3__48in_placeE - _ZN39_INTERNAL_7bc0cf02_4_k_cu_1273be29_64804cuda3std3__45__cpo6cbeginE)
_ZN39_INTERNAL_7bc0cf02_4_k_cu_1273be29_64804cuda3std3__45__cpo6cbeginE:
	.zero		1
	.type		_ZN39_INTERNAL_7bc0cf02_4_k_cu_1273be29_64804cuda3std3__48in_placeE,@object
	.size		_ZN39_INTERNAL_7bc0cf02_4_k_cu_1273be29_64804cuda3std3__48in_placeE,(_ZN39_INTERNAL_7bc0cf02_4_k_cu_1273be29_64804cuda3std6ranges3__45__cpo9iter_moveE - _ZN39_INTERNAL_7bc0cf02_4_k_cu_1273be29_64804cuda3std3__48in_placeE)
_ZN39_INTERNAL_7bc0cf02_4_k_cu_1273be29_64804cuda3std3__48in_placeE:
	.zero		1
	.type		_ZN39_INTERNAL_7bc0cf02_4_k_cu_1273be29_64804cuda3std6ranges3__45__cpo9iter_moveE,@object
	.size		_ZN39_INTERNAL_7bc0cf02_4_k_cu_1273be29_64804cuda3std6ranges3__45__cpo9iter_moveE,(_ZN39_INTERNAL_7bc0cf02_4_k_cu_1273be29_64804cuda3std3__45__cpo5beginE - _ZN39_INTERNAL_7bc0cf02_4_k_cu_1273be29_64804cuda3std6ranges3__45__cpo9iter_moveE)
_ZN39_INTERNAL_7bc0cf02_4_k_cu_1273be29_64804cuda3std6ranges3__45__cpo9iter_moveE:
	.zero		1
	.type		_ZN39_INTERNAL_7bc0cf02_4_k_cu_1273be29_64804cuda3std3__45__cpo5beginE,@object
	.size		_ZN39_INTERNAL_7bc0cf02_4_k_cu_1273be29_64804cuda3std3__45__cpo5beginE,(_ZN39_INTERNAL_7bc0cf02_4_k_cu_1273be29_64804cuda3std3__441_GLOBAL__N__7bc0cf02_4_k_cu_1273be29_64806ignoreE - _ZN39_INTERNAL_7bc0cf02_4_k_cu_1273be29_64804cuda3std3__45__cpo5beginE)
_ZN39_INTERNAL_7bc0cf02_4_k_cu_1273be29_64804cuda3std3__45__cpo5beginE:
	.zero		1
	.type		_ZN39_INTERNAL_7bc0cf02_4_k_cu_1273be29_64804cuda3std3__441_GLOBAL__N__7bc0cf02_4_k_cu_1273be29_64806ignoreE,@object
	.size		_ZN39_INTERNAL_7bc0cf02_4_k_cu_1273be29_64804cuda3std3__441_GLOBAL__N__7bc0cf02_4_k_cu_1273be29_64806ignoreE,(_ZN39_INTERNAL_7bc0cf02_4_k_cu_1273be29_64804cute7productE - _ZN39_INTERNAL_7bc0cf02_4_k_cu_1273be29_64804cuda3std3__441_GLOBAL__N__7bc0cf02_4_k_cu_1273be29_64806ignoreE)
_ZN39_INTERNAL_7bc0cf02_4_k_cu_1273be29_64804cuda3std3__441_GLOBAL__N__7bc0cf02_4_k_cu_1273be29_64806ignoreE:
	.zero		1
	.type		_ZN39_INTERNAL_7bc0cf02_4_k_cu_1273be29_64804cute7productE,@object
	.size		_ZN39_INTERNAL_7bc0cf02_4_k_cu_1273be29_64804cute7productE,(_ZN39_INTERNAL_7bc0cf02_4_k_cu_1273be29_64804cuda3std3__45__cpo3endE - _ZN39_INTERNAL_7bc0cf02_4_k_cu_1273be29_64804cute7productE)
_ZN39_INTERNAL_7bc0cf02_4_k_cu_1273be29_64804cute7productE:
	.zero		1
	.type		_ZN39_INTERNAL_7bc0cf02_4_k_cu_1273be29_64804cuda3std3__45__cpo3endE,@object
	.size		_ZN39_INTERNAL_7bc0cf02_4_k_cu_1273be29_64804cuda3std3__45__cpo3endE,(_ZN39_INTERNAL_7bc0cf02_4_k_cu_1273be29_64804cuda3std3__419piecewise_constructE - _ZN39_INTERNAL_7bc0cf02_4_k_cu_1273be29_64804cuda3std3__45__cpo3endE)
_ZN39_INTERNAL_7bc0cf02_4_k_cu_1273be29_64804cuda3std3__45__cpo3endE:
	.zero		1
	.type		_ZN39_INTERNAL_7bc0cf02_4_k_cu_1273be29_64804cuda3std3__419piecewise_constructE,@object
	.size		_ZN39_INTERNAL_7bc0cf02_4_k_cu_1273be29_64804cuda3std3__419piecewise_constructE,(_ZN39_INTERNAL_7bc0cf02_4_k_cu_1273be29_64804cuda3std3__45__cpo4cendE - _ZN39_INTERNAL_7bc0cf02_4_k_cu_1273be29_64804cuda3std3__419piecewise_constructE)
_ZN39_INTERNAL_7bc0cf02_4_k_cu_1273be29_64804cuda3std3__419piecewise_constructE:
	.zero		1
	.type		_ZN39_INTERNAL_7bc0cf02_4_k_cu_1273be29_64804cuda3std3__45__cpo4cendE,@object
	.size		_ZN39_INTERNAL_7bc0cf02_4_k_cu_1273be29_64804cuda3std3__45__cpo4cendE,(_ZN39_INTERNAL_7bc0cf02_4_k_cu_1273be29_64804cuda3std6ranges3__45__cpo4swapE - _ZN39_INTERNAL_7bc0cf02_4_k_cu_1273be29_64804cuda3std3__45__cpo4cendE)
_ZN39_INTERNAL_7bc0cf02_4_k_cu_1273be29_64804cuda3std3__45__cpo4cendE:
	.zero		1
	.type		_ZN39_INTERNAL_7bc0cf02_4_k_cu_1273be29_64804cuda3std6ranges3__45__cpo4swapE,@object
	.size		_ZN39_INTERNAL_7bc0cf02_4_k_cu_1273be29_64804cuda3std6ranges3__45__cpo4swapE,(.L_8 - _ZN39_INTERNAL_7bc0cf02_4_k_cu_1273be29_64804cuda3std6ranges3__45__cpo4swapE)
_ZN39_INTERNAL_7bc0cf02_4_k_cu_1273be29_64804cuda3std6ranges3__45__cpo4swapE:
	.zero		1
.L_8:


//--------------------- .nv.constant0._ZN7cutlass13device_kernelINS_4gemm6kernel13GemmUniversalIN4cute5tupleIJiiiiEEENS1_10collective13CollectiveMmaINS1_34MainloopSm90TmaGmmaWarpSpecializedILi7ENS5_IJNS4_1CILi2EEENSA_ILi1EEESC_EEENS1_32KernelTmaWarpSpecializedPingpongEEENS5_IJNSA_ILi64EEESG_SG_EEENS_10tfloat32_tENS5_IJlSC_lEEESI_SJ_NS4_8TiledMMAINS4_8MMA_AtomIJNS4_4SM904GMMA29MMA_64x64x8_F32TF32TF32_SS_TNILNSN_7ScaleInE1ELSP_1EEEEEENS4_6LayoutINS5_IJSC_SC_SC_EEENS5_IJNSA_ILi0EEESU_SU_EEEEENS5_IJNS4_10UnderscoreESX_SX_EEEEENS4_13SM90_TMA_LOADENS4_14ComposedLayoutINS4_7SwizzleILi3ELi4ELi3EEENS4_18smem_ptr_flag_bitsILi32EEENSS_INS5_IJNSA_ILi8EEENSA_ILi32EEEEEENS5_IJS17_SC_EEEEEEEvNS4_8identityENS4_23SM90_TMA_LOAD_MULTICASTES1B_vS1C_EENS_8epilogue10collective6detail29Sm90TmaWarpSpecializedAdapterINS1G_15DefaultEpilogueISI_SJ_SJ_NS1F_6thread17LinearCombinationISI_Li1EffLNS1K_9ScaleType4KindE0ELNS_15FloatRoundStyleE2ESI_EENS1_15EpilogueDefaultEEEEEvvEEEEvNT_6ParamsE --------------------------
	.section	.nv.constant0._ZN7cutlass13device_kernelINS_4gemm6kernel13GemmUniversalIN4cute5tupleIJiiiiEEENS1_10collective13CollectiveMmaINS1_34MainloopSm90TmaGmmaWarpSpecializedILi7ENS5_IJNS4_1CILi2EEENSA_ILi1EEESC_EEENS1_32KernelTmaWarpSpecializedPingpongEEENS5_IJNSA_ILi64EEESG_SG_EEENS_10tfloat32_tENS5_IJlSC_lEEESI_SJ_NS4_8TiledMMAINS4_8MMA_AtomIJNS4_4SM904GMMA29MMA_64x64x8_F32TF32TF32_SS_TNILNSN_7ScaleInE1ELSP_1EEEEEENS4_6LayoutINS5_IJSC_SC_SC_EEENS5_IJNSA_ILi0EEESU_SU_EEEEENS5_IJNS4_10UnderscoreESX_SX_EEEEENS4_13SM90_TMA_LOADENS4_14ComposedLayoutINS4_7SwizzleILi3ELi4ELi3EEENS4_18smem_ptr_flag_bitsILi32EEENSS_INS5_IJNSA_ILi8EEENSA_ILi32EEEEEENS5_IJS17_SC_EEEEEEEvNS4_8identityENS4_23SM90_TMA_LOAD_MULTICASTES1B_vS1C_EENS_8epilogue10collective6detail29Sm90TmaWarpSpecializedAdapterINS1G_15DefaultEpilogueISI_SJ_SJ_NS1F_6thread17LinearCombinationISI_Li1EffLNS1K_9ScaleType4KindE0ELNS_15FloatRoundStyleE2ESI_EENS1_15EpilogueDefaultEEEEEvvEEEEvNT_6ParamsE,"a",@progbits
	.sectionflags	@""
	.align	4
.nv.constant0._ZN7cutlass13device_kernelINS_4gemm6kernel13GemmUniversalIN4cute5tupleIJiiiiEEENS1_10collective13CollectiveMmaINS1_34MainloopSm90TmaGmmaWarpSpecializedILi7ENS5_IJNS4_1CILi2EEENSA_ILi1EEESC_EEENS1_32KernelTmaWarpSpecializedPingpongEEENS5_IJNSA_ILi64EEESG_SG_EEENS_10tfloat32_tENS5_IJlSC_lEEESI_SJ_NS4_8TiledMMAINS4_8MMA_AtomIJNS4_4SM904GMMA29MMA_64x64x8_F32TF32TF32_SS_TNILNSN_7ScaleInE1ELSP_1EEEEEENS4_6LayoutINS5_IJSC_SC_SC_EEENS5_IJNSA_ILi0EEESU_SU_EEEEENS5_IJNS4_10UnderscoreESX_SX_EEEEENS4_13SM90_TMA_LOADENS4_14ComposedLayoutINS4_7SwizzleILi3ELi4ELi3EEENS4_18smem_ptr_flag_bitsILi32EEENSS_INS5_IJNSA_ILi8EEENSA_ILi32EEEEEENS5_IJS17_SC_EEEEEEEvNS4_8identityENS4_23SM90_TMA_LOAD_MULTICASTES1B_vS1C_EENS_8epilogue10collective6detail29Sm90TmaWarpSpecializedAdapterINS1G_15DefaultEpilogueISI_SJ_SJ_NS1F_6thread17LinearCombinationISI_Li1EffLNS1K_9ScaleType4KindE0ELNS_15FloatRoundStyleE2ESI_EENS1_15EpilogueDefaultEEEEEvvEEEEvNT_6ParamsE:
	.zero		1664


//--------------------- SYMBOLS --------------------------

	.type		.nv.reservedSmem.offset0,@object
	.size		.nv.reservedSmem.offset0,0x4
	.type		__assertfail,@function
